// auto-generated by cutlass_sweep.gemm — config: {"arch": "sm_100", "cluster_m": 2, "cluster_n": 4, "dtype": "fp16", "dtype_b": "fp16", "layout": "tn", "stages": 5, "tile_k": 64, "tile_m": 128, "tile_n": 128}
#include "cutlass/cutlass.h"
#include "cutlass/gemm/collective/collective_builder.hpp"
#include "cutlass/gemm/device/gemm_universal_adapter.h"
#include "cutlass/gemm/kernel/gemm_universal.hpp"
#include "cutlass/epilogue/collective/collective_builder.hpp"

using ElemA = cutlass::half_t;
using ElemB = cutlass::half_t;
using ElemCD = cutlass::half_t;
using Acc  = float;
using TileShape    = cute::Shape<cute::_128, cute::_128, cute::_64>;
using ClusterShape = cute::Shape<cute::_2, cute::_4, cute::_1>;

using CollectiveEpilogue = typename cutlass::epilogue::collective::CollectiveBuilder<
    cutlass::arch::Sm100, cutlass::arch::OpClassTensorOp,
    TileShape, ClusterShape,
    cutlass::epilogue::collective::EpilogueTileAuto,
    Acc, Acc,
    ElemCD, cutlass::layout::RowMajor, 128 / cutlass::sizeof_bits<ElemCD>::value,
    ElemCD, cutlass::layout::RowMajor, 128 / cutlass::sizeof_bits<ElemCD>::value,
    cutlass::epilogue::collective::EpilogueScheduleAuto
  >::CollectiveOp;

using CollectiveMainloop = typename cutlass::gemm::collective::CollectiveBuilder<
    cutlass::arch::Sm100, cutlass::arch::OpClassTensorOp,
    ElemA, cutlass::layout::ColumnMajor, 128 / cutlass::sizeof_bits<ElemA>::value,
    ElemB, cutlass::layout::RowMajor, 128 / cutlass::sizeof_bits<ElemB>::value,
    Acc,
    TileShape, ClusterShape,
    cutlass::gemm::collective::StageCount<5>,
    cutlass::gemm::collective::KernelScheduleAuto
  >::CollectiveOp;

using GemmKernel = cutlass::gemm::kernel::GemmUniversal<
    cute::Shape<int,int,int,int>,
    CollectiveMainloop,
    CollectiveEpilogue
>;
using Gemm = cutlass::gemm::device::GemmUniversalAdapter<GemmKernel>;

// Force the device kernel symbol into the cubin without needing a host main.
auto* _anchor = &cutlass::device_kernel<GemmKernel>;


// ===== COMPILED SASS (sm_100a) =====

	.target	sm_100a

	.elftype	@"ET_EXEC"


//--------------------- .note.nv.tkinfo           --------------------------
	.section	.note.nv.tkinfo,"",@"SHT_NOTE"
	.sectionflags	@"SHF_NOTE_NV_TKINFO"
	.tkinfo
        /*0018*/ 	.word	0x00000002
        /*0030*/ 	.string	""
        /*0030*/ 	.string	"ptxas"
        /*0030*/ 	.string	"Cuda compilation tools, release 13.0, V13.0.88"
        /*0030*/ 	.string	"Build cuda_13.0.r13.0/compiler.36424714_0"
        /*0030*/ 	.string	"-arch sm_100a -m 64 "



//--------------------- .note.nv.cuinfo           --------------------------
	.section	.note.nv.cuinfo,"",@"SHT_NOTE"
	.sectionflags	@"SHF_NOTE_NV_CUINFO"
        /*0018*/ 	.short	0x0002
        /*001a*/ 	.short	0x0064
        /*001c*/ 	.short	0x0082
	.zero		2


//--------------------- .nv.info                  --------------------------
	.section	.nv.info,"",@"SHT_CUDA_INFO"
	.align	4


	//----- nvinfo : EIATTR_REGCOUNT
	.align		4
        /*0000*/ 	.byte	0x04, 0x2f
        /*0002*/ 	.short	(.L_19 - .L_18)
	.align		4
.L_18:
        /*0004*/ 	.word	index@(_ZN7cutlass13device_kernelINS_4gemm6kernel13GemmUniversalIN4cute5tupleIJiiiiEEENS1_10collective13CollectiveMmaINS1_35MainloopSm100TmaUmmaWarpSpecializedILi5ELi2ELi4ENS5_IJNS4_1CILi2EEENSA_ILi4EEENSA_ILi1EEEEEEEENS5_IJNSA_ILi128EEESG_NSA_ILi64EEEEEENS_6half_tENS5_IJSD_llEEESJ_SK_NS4_8TiledMMAINS4_8MMA_AtomIJNS4_26SM100_MMA_F16BF16_2x1SM_SSISJ_SJ_fLi128ELi128ELNS4_4UMMA5MajorE1ELSP_1ELNSO_7ScaleInE0ELSQ_0EEEEEENS4_6LayoutINS5_IJSD_SD_SD_EEENS5_IJNSA_ILi0EEESV_SV_EEEEENS5_IJNS4_10UnderscoreESY_SY_EEEEENS4_28SM100_TMA_2SM_LOAD_MULTICASTENS4_14ComposedLayoutINS4_7SwizzleILi3ELi4ELi3EEENS4_18smem_ptr_flag_bitsILi16EEENST_INS5_IJSH_NSA_ILi8EEEEEENS5_IJSD_SH_EEEEEEEvNS4_8identityENS4_18SM100_TMA_2SM_LOADES1B_vS1C_EENS_8epilogue10collective18CollectiveEpilogueINS1F_23Sm100TmaWarpSpecializedILi4ELi2ELi16ELb1ELb0EEEJNS5_IJSH_SG_SH_EEENS5_IJNST_ISH_SD_EENST_INS5_IJNSA_ILi16EEESB_EEES19_EEEEESJ_NS5_IJlSD_lEEESJ_S1Q_NS1F_6fusion15FusionCallbacksIS1J_NS1R_17LinearCombinationISJ_fSJ_fLNS_15FloatRoundStyleE2EEES1K_S1P_JEEENS4_5SM1004TMEM4LOAD26SM100_TMEM_LOAD_32dp32b16xENS4_13SM90_TMA_LOADENS12_INS13_ILi1ELi4ELi3EEES16_NST_INS5_IJS17_S1M_EEENS5_IJS1M_SD_EEEEEEENS4_39AutoVectorizingCopyWithAssumedAlignmentILi128EEENS4_14SM90_TMA_STOREES26_S28_S28_EEEvvEEEEvNT_6ParamsE)
        /*0008*/ 	.word	0x0000005f


	//----- nvinfo : EIATTR_FRAME_SIZE
	.align		4
.L_19:
        /*000c*/ 	.byte	0x04, 0x11
        /*000e*/ 	.short	(.L_21 - .L_20)
	.align		4
.L_20:
        /*0010*/ 	.word	index@($__internal_2_$__cuda_sm10x_tcgen05_guardrail_trap_unallocated_columns_being_dealloced)
        /*0014*/ 	.word	0x00000000


	//----- nvinfo : EIATTR_FRAME_SIZE
	.align		4
.L_21:
        /*0018*/ 	.byte	0x04, 0x11
        /*001a*/ 	.short	(.L_23 - .L_22)
	.align		4
.L_22:
        /*001c*/ 	.word	index@($__internal_1_$__cuda_sm10x_tcgen05_guardrail_trap_phase_invalid_during_alloc)
        /*0020*/ 	.word	0x00000000


	//----- nvinfo : EIATTR_FRAME_SIZE
	.align		4
.L_23:
        /*0024*/ 	.byte	0x04, 0x11
        /*0026*/ 	.short	(.L_25 - .L_24)
	.align		4
.L_24:
        /*0028*/ 	.word	index@($__internal_0_$__cuda_sm10x_tcgen05_guardrail_trap_col_being_dealloced_not_returned_by_alloc)
        /*002c*/ 	.word	0x00000000


	//----- nvinfo : EIATTR_FRAME_SIZE
	.align		4
.L_25:
        /*0030*/ 	.byte	0x04, 0x11
        /*0032*/ 	.short	(.L_27 - .L_26)
	.align		4
.L_26:
        /*0034*/ 	.word	index@(_ZN7cutlass13device_kernelINS_4gemm6kernel13GemmUniversalIN4cute5tupleIJiiiiEEENS1_10collective13CollectiveMmaINS1_35MainloopSm100TmaUmmaWarpSpecializedILi5ELi2ELi4ENS5_IJNS4_1CILi2EEENSA_ILi4EEENSA_ILi1EEEEEEEENS5_IJNSA_ILi128EEESG_NSA_ILi64EEEEEENS_6half_tENS5_IJSD_llEEESJ_SK_NS4_8TiledMMAINS4_8MMA_AtomIJNS4_26SM100_MMA_F16BF16_2x1SM_SSISJ_SJ_fLi128ELi128ELNS4_4UMMA5MajorE1ELSP_1ELNSO_7ScaleInE0ELSQ_0EEEEEENS4_6LayoutINS5_IJSD_SD_SD_EEENS5_IJNSA_ILi0EEESV_SV_EEEEENS5_IJNS4_10UnderscoreESY_SY_EEEEENS4_28SM100_TMA_2SM_LOAD_MULTICASTENS4_14ComposedLayoutINS4_7SwizzleILi3ELi4ELi3EEENS4_18smem_ptr_flag_bitsILi16EEENST_INS5_IJSH_NSA_ILi8EEEEEENS5_IJSD_SH_EEEEEEEvNS4_8identityENS4_18SM100_TMA_2SM_LOADES1B_vS1C_EENS_8epilogue10collective18CollectiveEpilogueINS1F_23Sm100TmaWarpSpecializedILi4ELi2ELi16ELb1ELb0EEEJNS5_IJSH_SG_SH_EEENS5_IJNST_ISH_SD_EENST_INS5_IJNSA_ILi16EEESB_EEES19_EEEEESJ_NS5_IJlSD_lEEESJ_S1Q_NS1F_6fusion15FusionCallbacksIS1J_NS1R_17LinearCombinationISJ_fSJ_fLNS_15FloatRoundStyleE2EEES1K_S1P_JEEENS4_5SM1004TMEM4LOAD26SM100_TMEM_LOAD_32dp32b16xENS4_13SM90_TMA_LOADENS12_INS13_ILi1ELi4ELi3EEES16_NST_INS5_IJS17_S1M_EEENS5_IJS1M_SD_EEEEEEENS4_39AutoVectorizingCopyWithAssumedAlignmentILi128EEENS4_14SM90_TMA_STOREES26_S28_S28_EEEvvEEEEvNT_6ParamsE)
        /*0038*/ 	.word	0x00000000


	//----- nvinfo : EIATTR_MIN_STACK_SIZE
	.align		4
.L_27:
        /*003c*/ 	.byte	0x04, 0x12
        /*003e*/ 	.short	(.L_29 - .L_28)
	.align		4
.L_28:
        /*0040*/ 	.word	index@(_ZN7cutlass13device_kernelINS_4gemm6kernel13GemmUniversalIN4cute5tupleIJiiiiEEENS1_10collective13CollectiveMmaINS1_35MainloopSm100TmaUmmaWarpSpecializedILi5ELi2ELi4ENS5_IJNS4_1CILi2EEENSA_ILi4EEENSA_ILi1EEEEEEEENS5_IJNSA_ILi128EEESG_NSA_ILi64EEEEEENS_6half_tENS5_IJSD_llEEESJ_SK_NS4_8TiledMMAINS4_8MMA_AtomIJNS4_26SM100_MMA_F16BF16_2x1SM_SSISJ_SJ_fLi128ELi128ELNS4_4UMMA5MajorE1ELSP_1ELNSO_7ScaleInE0ELSQ_0EEEEEENS4_6LayoutINS5_IJSD_SD_SD_EEENS5_IJNSA_ILi0EEESV_SV_EEEEENS5_IJNS4_10UnderscoreESY_SY_EEEEENS4_28SM100_TMA_2SM_LOAD_MULTICASTENS4_14ComposedLayoutINS4_7SwizzleILi3ELi4ELi3EEENS4_18smem_ptr_flag_bitsILi16EEENST_INS5_IJSH_NSA_ILi8EEEEEENS5_IJSD_SH_EEEEEEEvNS4_8identityENS4_18SM100_TMA_2SM_LOADES1B_vS1C_EENS_8epilogue10collective18CollectiveEpilogueINS1F_23Sm100TmaWarpSpecializedILi4ELi2ELi16ELb1ELb0EEEJNS5_IJSH_SG_SH_EEENS5_IJNST_ISH_SD_EENST_INS5_IJNSA_ILi16EEESB_EEES19_EEEEESJ_NS5_IJlSD_lEEESJ_S1Q_NS1F_6fusion15FusionCallbacksIS1J_NS1R_17LinearCombinationISJ_fSJ_fLNS_15FloatRoundStyleE2EEES1K_S1P_JEEENS4_5SM1004TMEM4LOAD26SM100_TMEM_LOAD_32dp32b16xENS4_13SM90_TMA_LOADENS12_INS13_ILi1ELi4ELi3EEES16_NST_INS5_IJS17_S1M_EEENS5_IJS1M_SD_EEEEEEENS4_39AutoVectorizingCopyWithAssumedAlignmentILi128EEENS4_14SM90_TMA_STOREES26_S28_S28_EEEvvEEEEvNT_6ParamsE)
        /*0044*/ 	.word	0x00000000
.L_29:


//--------------------- .nv.compat                --------------------------
	.section	.nv.compat,"",@"SHT_CUDA_COMPAT_INFO"
	.align	4
        /*0000*/ 	.byte	0x02, 0x09, 0x01, 0x00, 0x02, 0x02, 0x02, 0x00, 0x02, 0x05, 0x05, 0x00, 0x03, 0x07, 0x01, 0x01
        /*0010*/ 	.byte	0x02, 0x03, 0x01, 0x00, 0x02, 0x06, 0x01, 0x00, 0x04, 0x0b, 0x08, 0x00, 0x09, 0x00, 0x00, 0x00
        /*0020*/ 	.byte	0x00, 0x00, 0x00, 0x00


//--------------------- .nv.info._ZN7cutlass13device_kernelINS_4gemm6kernel13GemmUniversalIN4cute5tupleIJiiiiEEENS1_10collective13CollectiveMmaINS1_35MainloopSm100TmaUmmaWarpSpecializedILi5ELi2ELi4ENS5_IJNS4_1CILi2EEENSA_ILi4EEENSA_ILi1EEEEEEEENS5_IJNSA_ILi128EEESG_NSA_ILi64EEEEEENS_6half_tENS5_IJSD_llEEESJ_SK_NS4_8TiledMMAINS4_8MMA_AtomIJNS4_26SM100_MMA_F16BF16_2x1SM_SSISJ_SJ_fLi128ELi128ELNS4_4UMMA5MajorE1ELSP_1ELNSO_7ScaleInE0ELSQ_0EEEEEENS4_6LayoutINS5_IJSD_SD_SD_EEENS5_IJNSA_ILi0EEESV_SV_EEEEENS5_IJNS4_10UnderscoreESY_SY_EEEEENS4_28SM100_TMA_2SM_LOAD_MULTICASTENS4_14ComposedLayoutINS4_7SwizzleILi3ELi4ELi3EEENS4_18smem_ptr_flag_bitsILi16EEENST_INS5_IJSH_NSA_ILi8EEEEEENS5_IJSD_SH_EEEEEEEvNS4_8identityENS4_18SM100_TMA_2SM_LOADES1B_vS1C_EENS_8epilogue10collective18CollectiveEpilogueINS1F_23Sm100TmaWarpSpecializedILi4ELi2ELi16ELb1ELb0EEEJNS5_IJSH_SG_SH_EEENS5_IJNST_ISH_SD_EENST_INS5_IJNSA_ILi16EEESB_EEES19_EEEEESJ_NS5_IJlSD_lEEESJ_S1Q_NS1F_6fusion15FusionCallbacksIS1J_NS1R_17LinearCombinationISJ_fSJ_fLNS_15FloatRoundStyleE2EEES1K_S1P_JEEENS4_5SM1004TMEM4LOAD26SM100_TMEM_LOAD_32dp32b16xENS4_13SM90_TMA_LOADENS12_INS13_ILi1ELi4ELi3EEES16_NST_INS5_IJS17_S1M_EEENS5_IJS1M_SD_EEEEEEENS4_39AutoVectorizingCopyWithAssumedAlignmentILi128EEENS4_14SM90_TMA_STOREES26_S28_S28_EEEvvEEEEvNT_6ParamsE --------------------------
	.section	.nv.info._ZN7cutlass13device_kernelINS_4gemm6kernel13GemmUniversalIN4cute5tupleIJiiiiEEENS1_10collective13CollectiveMmaINS1_35MainloopSm100TmaUmmaWarpSpecializedILi5ELi2ELi4ENS5_IJNS4_1CILi2EEENSA_ILi4EEENSA_ILi1EEEEEEEENS5_IJNSA_ILi128EEESG_NSA_ILi64EEEEEENS_6half_tENS5_IJSD_llEEESJ_SK_NS4_8TiledMMAINS4_8MMA_AtomIJNS4_26SM100_MMA_F16BF16_2x1SM_SSISJ_SJ_fLi128ELi128ELNS4_4UMMA5MajorE1ELSP_1ELNSO_7ScaleInE0ELSQ_0EEEEEENS4_6LayoutINS5_IJSD_SD_SD_EEENS5_IJNSA_ILi0EEESV_SV_EEEEENS5_IJNS4_10UnderscoreESY_SY_EEEEENS4_28SM100_TMA_2SM_LOAD_MULTICASTENS4_14ComposedLayoutINS4_7SwizzleILi3ELi4ELi3EEENS4_18smem_ptr_flag_bitsILi16EEENST_INS5_IJSH_NSA_ILi8EEEEEENS5_IJSD_SH_EEEEEEEvNS4_8identityENS4_18SM100_TMA_2SM_LOADES1B_vS1C_EENS_8epilogue10collective18CollectiveEpilogueINS1F_23Sm100TmaWarpSpecializedILi4ELi2ELi16ELb1ELb0EEEJNS5_IJSH_SG_SH_EEENS5_IJNST_ISH_SD_EENST_INS5_IJNSA_ILi16EEESB_EEES19_EEEEESJ_NS5_IJlSD_lEEESJ_S1Q_NS1F_6fusion15FusionCallbacksIS1J_NS1R_17LinearCombinationISJ_fSJ_fLNS_15FloatRoundStyleE2EEES1K_S1P_JEEENS4_5SM1004TMEM4LOAD26SM100_TMEM_LOAD_32dp32b16xENS4_13SM90_TMA_LOADENS12_INS13_ILi1ELi4ELi3EEES16_NST_INS5_IJS17_S1M_EEENS5_IJS1M_SD_EEEEEEENS4_39AutoVectorizingCopyWithAssumedAlignmentILi128EEENS4_14SM90_TMA_STOREES26_S28_S28_EEEvvEEEEvNT_6ParamsE,"",@"SHT_CUDA_INFO"
	.sectionflags	@""
	.align	4


	//----- nvinfo : EIATTR_CUDA_API_VERSION
	.align		4
        /*0000*/ 	.byte	0x04, 0x37
        /*0002*/ 	.short	(.L_31 - .L_30)
.L_30:
        /*0004*/ 	.word	0x00000082


	//----- nvinfo : EIATTR_KPARAM_INFO
	.align		4
.L_31:
        /*0008*/ 	.byte	0x04, 0x17
        /*000a*/ 	.short	(.L_33 - .L_32)
.L_32:
        /*000c*/ 	.word	0x00000000
        /*0010*/ 	.short	0x0000
        /*0012*/ 	.short	0x0000
        /*0014*/ 	.byte	0x00, 0xf0, 0x01, 0x20


	//----- nvinfo : EIATTR_AT_ENTRY_FRAGMENTS
	.align		4
.L_33:
        /*0018*/ 	.byte	0x04, 0x4f
        /*001a*/ 	.short	(.L_35 - .L_34)


	//   ....[0]....
.L_34:
        /*001c*/ 	.word	0x00000007


	//----- nvinfo : EIATTR_RESERVED_SMEM_USED
	.align		4
.L_35:
        /*0020*/ 	.byte	0x01, 0x41
	.zero		2


	//----- nvinfo : EIATTR_SPARSE_MMA_MASK
	.align		4
        /*0024*/ 	.byte	0x03, 0x50
        /*0026*/ 	.short	0x0000


	//----- nvinfo : EIATTR_TCGEN05_2CTA_USED
	.align		4
        /*0028*/ 	.byte	0x01, 0x52
	.zero		2


	//----- nvinfo : EIATTR_MAXREG_COUNT
	.align		4
        /*002c*/ 	.byte	0x03, 0x1b
        /*002e*/ 	.short	0x00ff


	//----- nvinfo : EIATTR_NUM_BARRIERS
	.align		4
        /*0030*/ 	.byte	0x02, 0x4c
        /*0032*/ 	.byte	0x07
	.zero		1


	//----- nvinfo : EIATTR_EXTERNS
	.align		4
        /*0034*/ 	.byte	0x04, 0x0f
        /*0036*/ 	.short	(.L_37 - .L_36)


	//   ....[0]....
	.align		4
.L_36:
        /*0038*/ 	.word	index@(__assertfail)


	//----- nvinfo : EIATTR_MERCURY_ISA_VERSION
	.align		4
.L_37:
        /*003c*/ 	.byte	0x03, 0x5f
        /*003e*/ 	.short	0x0101


	//----- nvinfo : EIATTR_INT_WARP_WIDE_INSTR_OFFSETS
	.align		4
        /*0040*/ 	.byte	0x04, 0x31
        /*0042*/ 	.short	(.L_39 - .L_38)


	//   ....[0]....
.L_38:
        /*0044*/ 	.word	0x00000d70


	//   ....[1]....
        /*0048*/ 	.word	0x00000e10


	//   ....[2]....
        /*004c*/ 	.word	0x000022e0


	//   ....[3]....
        /*0050*/ 	.word	0x00004230


	//   ....[4]....
        /*0054*/ 	.word	0x00004250


	//   ....[5]....
        /*0058*/ 	.word	0x00004280


	//   ....[6]....
        /*005c*/ 	.word	0x00004b90


	//   ....[7]....
        /*0060*/ 	.word	0x00004bb0


	//   ....[8]....
        /*0064*/ 	.word	0x00004c80


	//   ....[9]....
        /*0068*/ 	.word	0x00004d60


	//   ....[10]....
        /*006c*/ 	.word	0x00004d80


	//   ....[11]....
        /*0070*/ 	.word	0x00004e40


	//   ....[12]....
        /*0074*/ 	.word	0x00004f40


	//   ....[13]....
        /*0078*/ 	.word	0x00004f60


	//   ....[14]....
        /*007c*/ 	.word	0x00005090


	//   ....[15]....
        /*0080*/ 	.word	0x00005210


	//   ....[16]....
        /*0084*/ 	.word	0x00005220


	//   ....[17]....
        /*0088*/ 	.word	0x00005340


	//----- nvinfo : EIATTR_COOP_GROUP_MASK_REGIDS
	.align		4
.L_39:
        /*008c*/ 	.byte	0x04, 0x29
        /*008e*/ 	.short	(.L_41 - .L_40)


	//   ....[0]....
.L_40:
        /*0090*/ 	.word	0xffffffff


	//   ....[1]....
        /*0094*/ 	.word	0xffffffff


	//   ....[2]....
        /*0098*/ 	.word	0xffffffff


	//   ....[3]....
        /*009c*/ 	.word	0xffffffff


	//   ....[4]....
        /*00a0*/ 	.word	0xffffffff


	//   ....[5]....
        /*00a4*/ 	.word	0xffffffff


	//   ....[6]....
        /*00a8*/ 	.word	0xffffffff


	//   ....[7]....
        /*00ac*/ 	.word	0xffffffff


	//   ....[8]....
        /*00b0*/ 	.word	0xffffffff


	//   ....[9]....
        /*00b4*/ 	.word	0xffffffff


	//   ....[10]....
        /*00b8*/ 	.word	0xffffffff


	//   ....[11]....
        /*00bc*/ 	.word	0xffffffff


	//   ....[12]....
        /*00c0*/ 	.word	0xffffffff


	//   ....[13]....
        /*00c4*/ 	.word	0xffffffff


	//----- nvinfo : EIATTR_COOP_GROUP_INSTR_OFFSETS
	.align		4
.L_41:
        /*00c8*/ 	.byte	0x04, 0x28
        /*00ca*/ 	.short	(.L_43 - .L_42)


	//   ....[0]....
.L_42:
        /*00cc*/ 	.word	0x000000c0


	//   ....[1]....
        /*00d0*/ 	.word	0x00000500


	//   ....[2]....
        /*00d4*/ 	.word	0x000006e0


	//   ....[3]....
        /*00d8*/ 	.word	0x00000870


	//   ....[4]....
        /*00dc*/ 	.word	0x00000960


	//   ....[5]....
        /*00e0*/ 	.word	0x00000ac0


	//   ....[6]....
        /*00e4*/ 	.word	0x00000c50


	//   ....[7]....
        /*00e8*/ 	.word	0x00000e90


	//   ....[8]....
        /*00ec*/ 	.word	0x000021c0


	//   ....[9]....
        /*00f0*/ 	.word	0x00003030


	//   ....[10]....
        /*00f4*/ 	.word	0x00003500


	//   ....[11]....
        /*00f8*/ 	.word	0x00003530


	//   ....[12]....
        /*00fc*/ 	.word	0x00004130


	//   ....[13]....
        /*0100*/ 	.word	0x00004340


	//----- nvinfo : EIATTR_VRC_CTA_INIT_COUNT
	.align		4
.L_43:
        /*0104*/ 	.byte	0x02, 0x4a
        /*0106*/ 	.byte	0x80
	.zero		1


	//----- nvinfo : EIATTR_SYSCALL_OFFSETS
	.align		4
        /*0108*/ 	.byte	0x04, 0x46
        /*010a*/ 	.short	(.L_45 - .L_44)


	//   ....[0]....
.L_44:
        /*010c*/ 	.word	0x00005e80


	//   ....[1]....
        /*0110*/ 	.word	0x00005f70


	//   ....[2]....
        /*0114*/ 	.word	0x00006670


	//   ....[3]....
        /*0118*/ 	.word	0x00006f90


	//   ....[4]....
        /*011c*/ 	.word	0x00007850


	//   ....[5]....
        /*0120*/ 	.word	0x00008110


	//----- nvinfo : EIATTR_MBARRIER_INSTR_OFFSETS
	.align		4
.L_45:
        /*0124*/ 	.byte	0x04, 0x39
        /*0126*/ 	.short	(.L_47 - .L_46)


	//   ....[0]....
.L_46:
        /*0128*/ 	.word	0x00000630
        /*012c*/ 	.word	0x000000ff
        /*0130*/ 	.word	0x00000000
        /*0134*/ 	.short	0x0100
        /*0136*/ 	.byte	0x07
	.zero		1


	//   ....[1]....
        /*0138*/ 	.word	0x00000640
        /*013c*/ 	.word	0x000000ff
        /*0140*/ 	.word	0x00000028
        /*0144*/ 	.short	0x0100
        /*0146*/ 	.byte	0x07
	.zero		1


	//   ....[2]....
        /*0148*/ 	.word	0x00000650
        /*014c*/ 	.word	0x000000ff
        /*0150*/ 	.word	0x00000008
        /*0154*/ 	.short	0x0100
        /*0156*/ 	.byte	0x07
	.zero		1


	//   ....[3]....
        /*0158*/ 	.word	0x00000660
        /*015c*/ 	.word	0x000000ff
        /*0160*/ 	.word	0x00000030
        /*0164*/ 	.short	0x0100
        /*0166*/ 	.byte	0x07
	.zero		1


	//   ....[4]....
        /*0168*/ 	.word	0x00000670
        /*016c*/ 	.word	0x000000ff
        /*0170*/ 	.word	0x00000010
        /*0174*/ 	.short	0x0100
        /*0176*/ 	.byte	0x07
	.zero		1


	//   ....[5]....
        /*0178*/ 	.word	0x00000680
        /*017c*/ 	.word	0x000000ff
        /*0180*/ 	.word	0x00000038
        /*0184*/ 	.short	0x0100
        /*0186*/ 	.byte	0x07
	.zero		1


	//   ....[6]....
        /*0188*/ 	.word	0x00000690
        /*018c*/ 	.word	0x000000ff
        /*0190*/ 	.word	0x00000018
        /*0194*/ 	.short	0x0100
        /*0196*/ 	.byte	0x07
	.zero		1


	//   ....[7]....
        /*0198*/ 	.word	0x000006a0
        /*019c*/ 	.word	0x000000ff
        /*01a0*/ 	.word	0x00000040
        /*01a4*/ 	.short	0x0100
        /*01a6*/ 	.byte	0x07
	.zero		1


	//   ....[8]....
        /*01a8*/ 	.word	0x000006b0
        /*01ac*/ 	.word	0x000000ff
        /*01b0*/ 	.word	0x00000020
        /*01b4*/ 	.short	0x0100
        /*01b6*/ 	.byte	0x07
	.zero		1


	//   ....[9]....
        /*01b8*/ 	.word	0x000006c0
        /*01bc*/ 	.word	0x000000ff
        /*01c0*/ 	.word	0x00000048
        /*01c4*/ 	.short	0x0100
        /*01c6*/ 	.byte	0x07
	.zero		1


	//   ....[10]....
        /*01c8*/ 	.word	0x000007e0
        /*01cc*/ 	.word	0x000000ff
        /*01d0*/ 	.word	0x00000050
        /*01d4*/ 	.short	0x0100
        /*01d6*/ 	.byte	0x07
	.zero		1


	//   ....[11]....
        /*01d8*/ 	.word	0x000007f0
        /*01dc*/ 	.word	0x000000ff
        /*01e0*/ 	.word	0x00000070
        /*01e4*/ 	.short	0x0100
        /*01e6*/ 	.byte	0x07
	.zero		1


	//   ....[12]....
        /*01e8*/ 	.word	0x00000800
        /*01ec*/ 	.word	0x000000ff
        /*01f0*/ 	.word	0x00000058
        /*01f4*/ 	.short	0x0100
        /*01f6*/ 	.byte	0x07
	.zero		1


	//   ....[13]....
        /*01f8*/ 	.word	0x00000810
        /*01fc*/ 	.word	0x000000ff
        /*0200*/ 	.word	0x00000078
        /*0204*/ 	.short	0x0100
        /*0206*/ 	.byte	0x07
	.zero		1


	//   ....[14]....
        /*0208*/ 	.word	0x00000820
        /*020c*/ 	.word	0x000000ff
        /*0210*/ 	.word	0x00000060
        /*0214*/ 	.short	0x0100
        /*0216*/ 	.byte	0x07
	.zero		1


	//   ....[15]....
        /*0218*/ 	.word	0x00000830
        /*021c*/ 	.word	0x000000ff
        /*0220*/ 	.word	0x00000080
        /*0224*/ 	.short	0x0100
        /*0226*/ 	.byte	0x07
	.zero		1


	//   ....[16]....
        /*0228*/ 	.word	0x00000840
        /*022c*/ 	.word	0x000000ff
        /*0230*/ 	.word	0x00000068
        /*0234*/ 	.short	0x0100
        /*0236*/ 	.byte	0x07
	.zero		1


	//   ....[17]....
        /*0238*/ 	.word	0x00000850
        /*023c*/ 	.word	0x000000ff
        /*0240*/ 	.word	0x00000088
        /*0244*/ 	.short	0x0100
        /*0246*/ 	.byte	0x07
	.zero		1


	//   ....[18]....
        /*0248*/ 	.word	0x00000930
        /*024c*/ 	.word	0x000000ff
        /*0250*/ 	.word	0x00000090
        /*0254*/ 	.short	0x0100
        /*0256*/ 	.byte	0x05
	.zero		1


	//   ....[19]....
        /*0258*/ 	.word	0x00000940
        /*025c*/ 	.word	0x000000ff
        /*0260*/ 	.word	0x00000098
        /*0264*/ 	.short	0x0100
        /*0266*/ 	.byte	0x05
	.zero		1


	//   ....[20]....
        /*0268*/ 	.word	0x00000a70
        /*026c*/ 	.word	0x000000ff
        /*0270*/ 	.word	0x000000a0
        /*0274*/ 	.short	0x0100
        /*0276*/ 	.byte	0x05
	.zero		1


	//   ....[21]....
        /*0278*/ 	.word	0x00000a80
        /*027c*/ 	.word	0x000000ff
        /*0280*/ 	.word	0x000000b0
        /*0284*/ 	.short	0x0100
        /*0286*/ 	.byte	0x05
	.zero		1


	//   ....[22]....
        /*0288*/ 	.word	0x00000a90
        /*028c*/ 	.word	0x000000ff
        /*0290*/ 	.word	0x000000a8
        /*0294*/ 	.short	0x0100
        /*0296*/ 	.byte	0x05
	.zero		1


	//   ....[23]....
        /*0298*/ 	.word	0x00000aa0
        /*029c*/ 	.word	0x000000ff
        /*02a0*/ 	.word	0x000000b8
        /*02a4*/ 	.short	0x0100
        /*02a6*/ 	.byte	0x05
	.zero		1


	//   ....[24]....
        /*02a8*/ 	.word	0x00000bc0
        /*02ac*/ 	.word	0x000000ff
        /*02b0*/ 	.word	0x000000c0
        /*02b4*/ 	.short	0x0100
        /*02b6*/ 	.byte	0x07
	.zero		1


	//   ....[25]....
        /*02b8*/ 	.word	0x00000bd0
        /*02bc*/ 	.word	0x000000ff
        /*02c0*/ 	.word	0x000000e0
        /*02c4*/ 	.short	0x0100
        /*02c6*/ 	.byte	0x07
	.zero		1


	//   ....[26]....
        /*02c8*/ 	.word	0x00000be0
        /*02cc*/ 	.word	0x000000ff
        /*02d0*/ 	.word	0x000000c8
        /*02d4*/ 	.short	0x0100
        /*02d6*/ 	.byte	0x07
	.zero		1


	//   ....[27]....
        /*02d8*/ 	.word	0x00000bf0
        /*02dc*/ 	.word	0x000000ff
        /*02e0*/ 	.word	0x000000e8
        /*02e4*/ 	.short	0x0100
        /*02e6*/ 	.byte	0x07
	.zero		1


	//   ....[28]....
        /*02e8*/ 	.word	0x00000c00
        /*02ec*/ 	.word	0x000000ff
        /*02f0*/ 	.word	0x000000d0
        /*02f4*/ 	.short	0x0100
        /*02f6*/ 	.byte	0x07
	.zero		1


	//   ....[29]....
        /*02f8*/ 	.word	0x00000c10
        /*02fc*/ 	.word	0x000000ff
        /*0300*/ 	.word	0x000000f0
        /*0304*/ 	.short	0x0100
        /*0306*/ 	.byte	0x07
	.zero		1


	//   ....[30]....
        /*0308*/ 	.word	0x00000c20
        /*030c*/ 	.word	0x000000ff
        /*0310*/ 	.word	0x000000d8
        /*0314*/ 	.short	0x0100
        /*0316*/ 	.byte	0x07
	.zero		1


	//   ....[31]....
        /*0318*/ 	.word	0x00000c30
        /*031c*/ 	.word	0x000000ff
        /*0320*/ 	.word	0x000000f8
        /*0324*/ 	.short	0x0100
        /*0326*/ 	.byte	0x07
	.zero		1


	//   ....[32]....
        /*0328*/ 	.word	0x00000d20
        /*032c*/ 	.word	0x000000ff
        /*0330*/ 	.word	0x00000100
        /*0334*/ 	.short	0x0100
        /*0336*/ 	.byte	0x05
	.zero		1


	//   ....[33]....
        /*0338*/ 	.word	0x00000d30
        /*033c*/ 	.word	0x000000ff
        /*0340*/ 	.word	0x00000110
        /*0344*/ 	.short	0x0100
        /*0346*/ 	.byte	0x05
	.zero		1


	//   ....[34]....
        /*0348*/ 	.word	0x00000d40
        /*034c*/ 	.word	0x000000ff
        /*0350*/ 	.word	0x00000108
        /*0354*/ 	.short	0x0100
        /*0356*/ 	.byte	0x05
	.zero		1


	//   ....[35]....
        /*0358*/ 	.word	0x00000d50
        /*035c*/ 	.word	0x000000ff
        /*0360*/ 	.word	0x00000118
        /*0364*/ 	.short	0x0100
        /*0366*/ 	.byte	0x05
	.zero		1


	//   ....[36]....
        /*0368*/ 	.word	0x00000e50
        /*036c*/ 	.word	0x000000ff
        /*0370*/ 	.word	0x00000120
        /*0374*/ 	.short	0x0100
        /*0376*/ 	.byte	0x04
	.zero		1


	//   ....[37]....
        /*0378*/ 	.word	0x000019a0
        /*037c*/ 	.word	0x00000003
        /*0380*/ 	.word	0x00000110
        /*0384*/ 	.short	0x010a
        /*0386*/ 	.byte	0xff
	.zero		1


	//   ....[38]....
        /*0388*/ 	.word	0x000019d0
        /*038c*/ 	.word	0x00000003
        /*0390*/ 	.word	0x00000100
        /*0394*/ 	.short	0x0101
        /*0396*/ 	.byte	0xff
	.zero		1


	//   ....[39]....
        /*0398*/ 	.word	0x00001ad0
        /*039c*/ 	.word	0x000000ff
        /*03a0*/ 	.word	0x00000028
        /*03a4*/ 	.short	0x010a
        /*03a6*/ 	.byte	0x08
	.zero		1


	//   ....[40]....
        /*03a8*/ 	.word	0x00001ba0
        /*03ac*/ 	.word	0x000000ff
        /*03b0*/ 	.word	0x00000028
        /*03b4*/ 	.short	0x010a
        /*03b6*/ 	.byte	0x21
	.zero		1


	//   ....[41]....
        /*03b8*/ 	.word	0x00001d50
        /*03bc*/ 	.word	0x000000ff
        /*03c0*/ 	.word	0x00000028
        /*03c4*/ 	.short	0x010a
        /*03c6*/ 	.byte	0x08
	.zero		1


	//   ....[42]....
        /*03c8*/ 	.word	0x00001e60
        /*03cc*/ 	.word	0x000000ff
        /*03d0*/ 	.word	0x00000098
        /*03d4*/ 	.short	0x0101
        /*03d6*/ 	.byte	0x06
	.zero		1


	//   ....[43]....
        /*03d8*/ 	.word	0x00001e80
        /*03dc*/ 	.word	0x000000ff
        /*03e0*/ 	.word	0x00000028
        /*03e4*/ 	.short	0x010a
        /*03e6*/ 	.byte	0x08
	.zero		1


	//   ....[44]....
        /*03e8*/ 	.word	0x00001f00
        /*03ec*/ 	.word	0x000000ff
        /*03f0*/ 	.word	0x00000028
        /*03f4*/ 	.short	0x010a
        /*03f6*/ 	.byte	0x11
	.zero		1


	//   ....[45]....
        /*03f8*/ 	.word	0x00002090
        /*03fc*/ 	.word	0x000000ff
        /*0400*/ 	.word	0x00000028
        /*0404*/ 	.short	0x010a
        /*0406*/ 	.byte	0x08
	.zero		1


	//   ....[46]....
        /*0408*/ 	.word	0x000021f0
        /*040c*/ 	.word	0x00000002
        /*0410*/ 	.word	0x000000a0
        /*0414*/ 	.short	0x010a
        /*0416*/ 	.byte	0xff
	.zero		1


	//   ....[47]....
        /*0418*/ 	.word	0x000022b0
        /*041c*/ 	.word	0x00000002
        /*0420*/ 	.word	0x00000000
        /*0424*/ 	.short	0x0101
        /*0426*/ 	.byte	0xff
	.zero		1


	//   ....[48]....
        /*0428*/ 	.word	0x00002810
        /*042c*/ 	.word	0x000000ff
        /*0430*/ 	.word	0x00000000
        /*0434*/ 	.short	0x010a
        /*0436*/ 	.byte	0x04
	.zero		1


	//   ....[49]....
        /*0438*/ 	.word	0x000028a0
        /*043c*/ 	.word	0x000000ff
        /*0440*/ 	.word	0x00000000
        /*0444*/ 	.short	0x010a
        /*0446*/ 	.byte	0x04
	.zero		1


	//   ....[50]....
        /*0448*/ 	.word	0x00002930
        /*044c*/ 	.word	0x000000ff
        /*0450*/ 	.word	0x00000000
        /*0454*/ 	.short	0x010a
        /*0456*/ 	.byte	0x04
	.zero		1


	//   ....[51]....
        /*0458*/ 	.word	0x000029c0
        /*045c*/ 	.word	0x000000ff
        /*0460*/ 	.word	0x00000000
        /*0464*/ 	.short	0x010a
        /*0466*/ 	.byte	0x04
	.zero		1


	//   ....[52]....
        /*0468*/ 	.word	0x00002a60
        /*046c*/ 	.word	0x00000000
        /*0470*/ 	.word	0x00000000
        /*0474*/ 	.short	0x010a
        /*0476*/ 	.byte	0xff
	.zero		1


	//   ....[53]....
        /*0478*/ 	.word	0x00002b90
        /*047c*/ 	.word	0x00000000
        /*0480*/ 	.word	0x00000100
        /*0484*/ 	.short	0x010a
        /*0486*/ 	.byte	0xff
	.zero		1


	//   ....[54]....
        /*0488*/ 	.word	0x00002c00
        /*048c*/ 	.word	0x00000004
        /*0490*/ 	.word	0x00000000
        /*0494*/ 	.short	0x0101
        /*0496*/ 	.byte	0xff
	.zero		1


	//   ....[55]....
        /*0498*/ 	.word	0x00002c20
        /*049c*/ 	.word	0x000000ff
        /*04a0*/ 	.word	0x000000b0
        /*04a4*/ 	.short	0x010a
        /*04a6*/ 	.byte	0x05
	.zero		1


	//   ....[56]....
        /*04a8*/ 	.word	0x00002d40
        /*04ac*/ 	.word	0x00000000
        /*04b0*/ 	.word	0x000000a0
        /*04b4*/ 	.short	0x010a
        /*04b6*/ 	.byte	0xff
	.zero		1


	//   ....[57]....
        /*04b8*/ 	.word	0x00002e40
        /*04bc*/ 	.word	0x00000000
        /*04c0*/ 	.word	0x00000000
        /*04c4*/ 	.short	0x0101
        /*04c6*/ 	.byte	0xff
	.zero		1


	//   ....[58]....
        /*04c8*/ 	.word	0x00002ed0
        /*04cc*/ 	.word	0x000000ff
        /*04d0*/ 	.word	0x000000b0
        /*04d4*/ 	.short	0x0106
        /*04d6*/ 	.byte	0x05
	.zero		1


	//   ....[59]....
        /*04d8*/ 	.word	0x00002ef0
        /*04dc*/ 	.word	0x000000ff
        /*04e0*/ 	.word	0x000000b0
        /*04e4*/ 	.short	0x010a
        /*04e6*/ 	.byte	0x05
	.zero		1


	//   ....[60]....
        /*04e8*/ 	.word	0x00002f80
        /*04ec*/ 	.word	0x000000ff
        /*04f0*/ 	.word	0x000000b0
        /*04f4*/ 	.short	0x0106
        /*04f6*/ 	.byte	0x04
	.zero		1


	//   ....[61]....
        /*04f8*/ 	.word	0x00002fc0
        /*04fc*/ 	.word	0x00000000
        /*0500*/ 	.word	0x000000b0
        /*0504*/ 	.short	0x010a
        /*0506*/ 	.byte	0xff
	.zero		1


	//   ....[62]....
        /*0508*/ 	.word	0x00003200
        /*050c*/ 	.word	0x000000ff
        /*0510*/ 	.word	0x00000008
        /*0514*/ 	.short	0x010a
        /*0516*/ 	.byte	0x04
	.zero		1


	//   ....[63]....
        /*0518*/ 	.word	0x00003220
        /*051c*/ 	.word	0x000000ff
        /*0520*/ 	.word	0x00000008
        /*0524*/ 	.short	0x010a
        /*0526*/ 	.byte	0x04
	.zero		1


	//   ....[64]....
        /*0528*/ 	.word	0x000033b0
        /*052c*/ 	.word	0x000000ff
        /*0530*/ 	.word	0x00000008
        /*0534*/ 	.short	0x010a
        /*0536*/ 	.byte	0x04
	.zero		1


	//   ....[65]....
        /*0538*/ 	.word	0x000033d0
        /*053c*/ 	.word	0x000000ff
        /*0540*/ 	.word	0x00000008
        /*0544*/ 	.short	0x010a
        /*0546*/ 	.byte	0x04
	.zero		1


	//   ....[66]....
        /*0548*/ 	.word	0x00003490
        /*054c*/ 	.word	0x000000ff
        /*0550*/ 	.word	0x00000000
        /*0554*/ 	.short	0x0101
        /*0556*/ 	.byte	0x05
	.zero		1


	//   ....[67]....
        /*0558*/ 	.word	0x000037b0
        /*055c*/ 	.word	0x00000000
        /*0560*/ 	.word	0x000000a0
        /*0564*/ 	.short	0x010a
        /*0566*/ 	.byte	0xff
	.zero		1


	//   ....[68]....
        /*0568*/ 	.word	0x00003870
        /*056c*/ 	.word	0x00000000
        /*0570*/ 	.word	0x00000000
        /*0574*/ 	.short	0x0101
        /*0576*/ 	.byte	0xff
	.zero		1


	//   ....[69]....
        /*0578*/ 	.word	0x00003930
        /*057c*/ 	.word	0x000000ff
        /*0580*/ 	.word	0x00000000
        /*0584*/ 	.short	0x010a
        /*0586*/ 	.byte	0x06
	.zero		1


	//   ....[70]....
        /*0588*/ 	.word	0x00003940
        /*058c*/ 	.word	0x000000ff
        /*0590*/ 	.word	0x000000e0
        /*0594*/ 	.short	0x010a
        /*0596*/ 	.byte	0x07
	.zero		1


	//   ....[71]....
        /*0598*/ 	.word	0x000039f0
        /*059c*/ 	.word	0x000000ff
        /*05a0*/ 	.word	0x00000000
        /*05a4*/ 	.short	0x010a
        /*05a6*/ 	.byte	0x06
	.zero		1


	//   ....[72]....
        /*05a8*/ 	.word	0x00003b20
        /*05ac*/ 	.word	0x000000ff
        /*05b0*/ 	.word	0x00000000
        /*05b4*/ 	.short	0x010a
        /*05b6*/ 	.byte	0x1e
	.zero		1


	//   ....[73]....
        /*05b8*/ 	.word	0x00003e20
        /*05bc*/ 	.word	0x000000ff
        /*05c0*/ 	.word	0x00000000
        /*05c4*/ 	.short	0x010a
        /*05c6*/ 	.byte	0x07
	.zero		1


	//   ....[74]....
        /*05c8*/ 	.word	0x00003eb0
        /*05cc*/ 	.word	0x000000ff
        /*05d0*/ 	.word	0x00000000
        /*05d4*/ 	.short	0x010a
        /*05d6*/ 	.byte	0x07
	.zero		1


	//   ....[75]....
        /*05d8*/ 	.word	0x00003f40
        /*05dc*/ 	.word	0x000000ff
        /*05e0*/ 	.word	0x00000000
        /*05e4*/ 	.short	0x010a
        /*05e6*/ 	.byte	0x07
	.zero		1


	//   ....[76]....
        /*05e8*/ 	.word	0x00003fe0
        /*05ec*/ 	.word	0x00000000
        /*05f0*/ 	.word	0x00000000
        /*05f4*/ 	.short	0x010a
        /*05f6*/ 	.byte	0xff
	.zero		1


	//   ....[77]....
        /*05f8*/ 	.word	0x00004020
        /*05fc*/ 	.word	0x00000000
        /*0600*/ 	.word	0x00000000
        /*0604*/ 	.short	0x010a
        /*0606*/ 	.byte	0xff
	.zero		1


	//   ....[78]....
        /*0608*/ 	.word	0x00004090
        /*060c*/ 	.word	0x000000ff
        /*0610*/ 	.word	0x00000000
        /*0614*/ 	.short	0x0101
        /*0616*/ 	.byte	0x06
	.zero		1


	//   ....[79]....
        /*0618*/ 	.word	0x000040d0
        /*061c*/ 	.word	0x000000ff
        /*0620*/ 	.word	0x00000120
        /*0624*/ 	.short	0x010a
        /*0626*/ 	.byte	0x05
	.zero		1


	//   ....[80]....
        /*0628*/ 	.word	0x00004120
        /*062c*/ 	.word	0x000000ff
        /*0630*/ 	.word	0x00000000
        /*0634*/ 	.short	0x0101
        /*0636*/ 	.byte	0x06
	.zero		1


	//   ....[81]....
        /*0638*/ 	.word	0x00004530
        /*063c*/ 	.word	0x00000000
        /*0640*/ 	.word	0x000000a0
        /*0644*/ 	.short	0x010a
        /*0646*/ 	.byte	0xff
	.zero		1


	//   ....[82]....
        /*0648*/ 	.word	0x000045f0
        /*064c*/ 	.word	0x00000000
        /*0650*/ 	.word	0x00000000
        /*0654*/ 	.short	0x0101
        /*0656*/ 	.byte	0xff
	.zero		1


	//   ....[83]....
        /*0658*/ 	.word	0x00004910
        /*065c*/ 	.word	0x000000ff
        /*0660*/ 	.word	0x00000098
        /*0664*/ 	.short	0x010a
        /*0666*/ 	.byte	0x04
	.zero		1


	//   ....[84]....
        /*0668*/ 	.word	0x00004b10
        /*066c*/ 	.word	0x000000ff
        /*0670*/ 	.word	0x00000070
        /*0674*/ 	.short	0x010a
        /*0676*/ 	.byte	0x04
	.zero		1


	//   ....[85]....
        /*0678*/ 	.word	0x00004d00
        /*067c*/ 	.word	0x000000ff
        /*0680*/ 	.word	0x00000050
        /*0684*/ 	.short	0x010b
        /*0686*/ 	.byte	0x04
	.zero		1


	//   ....[86]....
        /*0688*/ 	.word	0x00004d10
        /*068c*/ 	.word	0x000000ff
        /*0690*/ 	.word	0x00000000
        /*0694*/ 	.short	0x0101
        /*0696*/ 	.byte	0x07
	.zero		1


	//   ....[87]....
        /*0698*/ 	.word	0x00004d30
        /*069c*/ 	.word	0x000000ff
        /*06a0*/ 	.word	0x00000078
        /*06a4*/ 	.short	0x010a
        /*06a6*/ 	.byte	0x04
	.zero		1


	//   ....[88]....
        /*06a8*/ 	.word	0x00004ee0
        /*06ac*/ 	.word	0x000000ff
        /*06b0*/ 	.word	0x00000058
        /*06b4*/ 	.short	0x010b
        /*06b6*/ 	.byte	0x04
	.zero		1


	//   ....[89]....
        /*06b8*/ 	.word	0x00004ef0
        /*06bc*/ 	.word	0x000000ff
        /*06c0*/ 	.word	0x00000000
        /*06c4*/ 	.short	0x0101
        /*06c6*/ 	.byte	0x07
	.zero		1


	//   ....[90]....
        /*06c8*/ 	.word	0x00004f00
        /*06cc*/ 	.word	0x000000ff
        /*06d0*/ 	.word	0x00000080
        /*06d4*/ 	.short	0x010a
        /*06d6*/ 	.byte	0x04
	.zero		1


	//   ....[91]....
        /*06d8*/ 	.word	0x00005130
        /*06dc*/ 	.word	0x000000ff
        /*06e0*/ 	.word	0x00000060
        /*06e4*/ 	.short	0x010b
        /*06e6*/ 	.byte	0x04
	.zero		1


	//   ....[92]....
        /*06e8*/ 	.word	0x000051a0
        /*06ec*/ 	.word	0x000000ff
        /*06f0*/ 	.word	0x00000000
        /*06f4*/ 	.short	0x0101
        /*06f6*/ 	.byte	0x07
	.zero		1


	//   ....[93]....
        /*06f8*/ 	.word	0x000051e0
        /*06fc*/ 	.word	0x000000ff
        /*0700*/ 	.word	0x00000088
        /*0704*/ 	.short	0x010a
        /*0706*/ 	.byte	0x04
	.zero		1


	//   ....[94]....
        /*0708*/ 	.word	0x00005410
        /*070c*/ 	.word	0x000000ff
        /*0710*/ 	.word	0x00000068
        /*0714*/ 	.short	0x010b
        /*0716*/ 	.byte	0x04
	.zero		1


	//   ....[95]....
        /*0718*/ 	.word	0x00005430
        /*071c*/ 	.word	0x000000ff
        /*0720*/ 	.word	0x00000000
        /*0724*/ 	.short	0x0101
        /*0726*/ 	.byte	0x05
	.zero		1


	//   ....[96]....
        /*0728*/ 	.word	0x00005460
        /*072c*/ 	.word	0x000000ff
        /*0730*/ 	.word	0x00000070
        /*0734*/ 	.short	0x010a
        /*0736*/ 	.byte	0x04
	.zero		1


	//   ....[97]....
        /*0738*/ 	.word	0x00005480
        /*073c*/ 	.word	0x000000ff
        /*0740*/ 	.word	0x00000078
        /*0744*/ 	.short	0x010a
        /*0746*/ 	.byte	0x04
	.zero		1


	//   ....[98]....
        /*0748*/ 	.word	0x000054a0
        /*074c*/ 	.word	0x000000ff
        /*0750*/ 	.word	0x00000080
        /*0754*/ 	.short	0x010a
        /*0756*/ 	.byte	0x04
	.zero		1


	//   ....[99]....
        /*0758*/ 	.word	0x000054e0
        /*075c*/ 	.word	0x00000000
        /*0760*/ 	.word	0x00000088
        /*0764*/ 	.short	0x010a
        /*0766*/ 	.byte	0xff
	.zero		1


	//   ....[100]....
        /*0768*/ 	.word	0x00005840
        /*076c*/ 	.word	0x00000000
        /*0770*/ 	.word	0x000000a0
        /*0774*/ 	.short	0x010a
        /*0776*/ 	.byte	0xff
	.zero		1


	//   ....[101]....
        /*0778*/ 	.word	0x00005950
        /*077c*/ 	.word	0x00000000
        /*0780*/ 	.word	0x00000000
        /*0784*/ 	.short	0x0101
        /*0786*/ 	.byte	0xff
	.zero		1


	//   ....[102]....
        /*0788*/ 	.word	0x00006350
        /*078c*/ 	.word	0x000000ff
        /*0790*/ 	.word	0x00000050
        /*0794*/ 	.short	0x010a
        /*0796*/ 	.byte	0x2c
	.zero		1


	//   ....[103]....
        /*0798*/ 	.word	0x00006370
        /*079c*/ 	.word	0x0000004e
        /*07a0*/ 	.word	0x000000c0
        /*07a4*/ 	.short	0x010a
        /*07a6*/ 	.byte	0xff
	.zero		1


	//   ....[104]....
        /*07a8*/ 	.word	0x00006480
        /*07ac*/ 	.word	0x000000ff
        /*07b0*/ 	.word	0x00000050
        /*07b4*/ 	.short	0x010a
        /*07b6*/ 	.byte	0x2c
	.zero		1


	//   ....[105]....
        /*07b8*/ 	.word	0x00006550
        /*07bc*/ 	.word	0x0000004e
        /*07c0*/ 	.word	0x000000c0
        /*07c4*/ 	.short	0x010a
        /*07c6*/ 	.byte	0xff
	.zero		1


	//   ....[106]....
        /*07c8*/ 	.word	0x00006d00
        /*07cc*/ 	.word	0x00000000
        /*07d0*/ 	.word	0x00000000
        /*07d4*/ 	.short	0x0101
        /*07d6*/ 	.byte	0xff
	.zero		1


	//   ....[107]....
        /*07d8*/ 	.word	0x00006d10
        /*07dc*/ 	.word	0x00000003
        /*07e0*/ 	.word	0x00000050
        /*07e4*/ 	.short	0x010a
        /*07e6*/ 	.byte	0xff
	.zero		1


	//   ....[108]....
        /*07e8*/ 	.word	0x00006dd0
        /*07ec*/ 	.word	0x00000003
        /*07f0*/ 	.word	0x00000050
        /*07f4*/ 	.short	0x010a
        /*07f6*/ 	.byte	0xff
	.zero		1


	//   ....[109]....
        /*07f8*/ 	.word	0x000075c0
        /*07fc*/ 	.word	0x00000056
        /*0800*/ 	.word	0x00000000
        /*0804*/ 	.short	0x0101
        /*0806*/ 	.byte	0xff
	.zero		1


	//   ....[110]....
        /*0808*/ 	.word	0x000075e0
        /*080c*/ 	.word	0x00000057
        /*0810*/ 	.word	0x00000050
        /*0814*/ 	.short	0x010a
        /*0816*/ 	.byte	0xff
	.zero		1


	//   ....[111]....
        /*0818*/ 	.word	0x00007690
        /*081c*/ 	.word	0x00000057
        /*0820*/ 	.word	0x00000050
        /*0824*/ 	.short	0x010a
        /*0826*/ 	.byte	0xff
	.zero		1


	//   ....[112]....
        /*0828*/ 	.word	0x00007e80
        /*082c*/ 	.word	0x00000056
        /*0830*/ 	.word	0x00000000
        /*0834*/ 	.short	0x0101
        /*0836*/ 	.byte	0xff
	.zero		1


	//   ....[113]....
        /*0838*/ 	.word	0x00007ea0
        /*083c*/ 	.word	0x0000005c
        /*0840*/ 	.word	0x00000050
        /*0844*/ 	.short	0x010a
        /*0846*/ 	.byte	0xff
	.zero		1


	//   ....[114]....
        /*0848*/ 	.word	0x00007f50
        /*084c*/ 	.word	0x0000005c
        /*0850*/ 	.word	0x00000050
        /*0854*/ 	.short	0x010a
        /*0856*/ 	.byte	0xff
	.zero		1


	//   ....[115]....
        /*0858*/ 	.word	0x00008200
        /*085c*/ 	.word	0x0000004e
        /*0860*/ 	.word	0x00000000
        /*0864*/ 	.short	0x0101
        /*0866*/ 	.byte	0xff
	.zero		1


	//   ....[116]....
        /*0868*/ 	.word	0x00008790
        /*086c*/ 	.word	0x00000002
        /*0870*/ 	.word	0x00000000
        /*0874*/ 	.short	0x0101
        /*0876*/ 	.byte	0xff
	.zero		1


	//   ....[117]....
        /*0878*/ 	.word	0x00008a20
        /*087c*/ 	.word	0x000000ff
        /*0880*/ 	.word	0x00000000
        /*0884*/ 	.short	0x0101
        /*0886*/ 	.byte	0x04
	.zero		1


	//   ....[118]....
        /*0888*/ 	.word	0x00008a40
        /*088c*/ 	.word	0x00000003
        /*0890*/ 	.word	0x00000110
        /*0894*/ 	.short	0x010a
        /*0896*/ 	.byte	0xff
	.zero		1


	//   ....[119]....
        /*0898*/ 	.word	0x00008aa0
        /*089c*/ 	.word	0x00000002
        /*08a0*/ 	.word	0x00000028
        /*08a4*/ 	.short	0x010a
        /*08a6*/ 	.byte	0xff
	.zero		1


	//   ....[120]....
        /*08a8*/ 	.word	0x00008b00
        /*08ac*/ 	.word	0x00000002
        /*08b0*/ 	.word	0x00000028
        /*08b4*/ 	.short	0x010a
        /*08b6*/ 	.byte	0xff
	.zero		1


	//   ....[121]....
        /*08b8*/ 	.word	0x00008b50
        /*08bc*/ 	.word	0x00000002
        /*08c0*/ 	.word	0x000000a0
        /*08c4*/ 	.short	0x010a
        /*08c6*/ 	.byte	0xff
	.zero		1


	//   ....[122]....
        /*08c8*/ 	.word	0x00008bb0
        /*08cc*/ 	.word	0x00000000
        /*08d0*/ 	.word	0x00000000
        /*08d4*/ 	.short	0x010a
        /*08d6*/ 	.byte	0xff
	.zero		1


	//   ....[123]....
        /*08d8*/ 	.word	0x00008c10
        /*08dc*/ 	.word	0x00000000
        /*08e0*/ 	.word	0x00000000
        /*08e4*/ 	.short	0x010a
        /*08e6*/ 	.byte	0xff
	.zero		1


	//   ....[124]....
        /*08e8*/ 	.word	0x00008c70
        /*08ec*/ 	.word	0x00000000
        /*08f0*/ 	.word	0x00000000
        /*08f4*/ 	.short	0x010a
        /*08f6*/ 	.byte	0xff
	.zero		1


	//   ....[125]....
        /*08f8*/ 	.word	0x00008cd0
        /*08fc*/ 	.word	0x00000000
        /*0900*/ 	.word	0x00000000
        /*0904*/ 	.short	0x010a
        /*0906*/ 	.byte	0xff
	.zero		1


	//   ....[126]....
        /*0908*/ 	.word	0x00008d20
        /*090c*/ 	.word	0x00000000
        /*0910*/ 	.word	0x00000100
        /*0914*/ 	.short	0x010a
        /*0916*/ 	.byte	0xff
	.zero		1


	//   ....[127]....
        /*0918*/ 	.word	0x00008d80
        /*091c*/ 	.word	0x00000000
        /*0920*/ 	.word	0x000000b0
        /*0924*/ 	.short	0x010a
        /*0926*/ 	.byte	0xff
	.zero		1


	//   ....[128]....
        /*0928*/ 	.word	0x00008dd0
        /*092c*/ 	.word	0x00000000
        /*0930*/ 	.word	0x000000a0
        /*0934*/ 	.short	0x010a
        /*0936*/ 	.byte	0xff
	.zero		1


	//   ....[129]....
        /*0938*/ 	.word	0x00008e30
        /*093c*/ 	.word	0x00000000
        /*0940*/ 	.word	0x000000b0
        /*0944*/ 	.short	0x010a
        /*0946*/ 	.byte	0xff
	.zero		1


	//   ....[130]....
        /*0948*/ 	.word	0x00008e90
        /*094c*/ 	.word	0x00000004
        /*0950*/ 	.word	0x00000008
        /*0954*/ 	.short	0x010a
        /*0956*/ 	.byte	0xff
	.zero		1


	//   ....[131]....
        /*0958*/ 	.word	0x00008f70
        /*095c*/ 	.word	0x00000002
        /*0960*/ 	.word	0x00000008
        /*0964*/ 	.short	0x010a
        /*0966*/ 	.byte	0xff
	.zero		1


	//   ....[132]....
        /*0968*/ 	.word	0x00008fc0
        /*096c*/ 	.word	0x00000000
        /*0970*/ 	.word	0x000000a0
        /*0974*/ 	.short	0x010a
        /*0976*/ 	.byte	0xff
	.zero		1


	//   ....[133]....
        /*0978*/ 	.word	0x00009020
        /*097c*/ 	.word	0x00000000
        /*0980*/ 	.word	0x000000e0
        /*0984*/ 	.short	0x010a
        /*0986*/ 	.byte	0xff
	.zero		1


	//   ....[134]....
        /*0988*/ 	.word	0x00009080
        /*098c*/ 	.word	0x00000000
        /*0990*/ 	.word	0x00000000
        /*0994*/ 	.short	0x010a
        /*0996*/ 	.byte	0xff
	.zero		1


	//   ....[135]....
        /*0998*/ 	.word	0x000090e0
        /*099c*/ 	.word	0x00000000
        /*09a0*/ 	.word	0x00000000
        /*09a4*/ 	.short	0x010a
        /*09a6*/ 	.byte	0xff
	.zero		1


	//   ....[136]....
        /*09a8*/ 	.word	0x00009140
        /*09ac*/ 	.word	0x00000000
        /*09b0*/ 	.word	0x00000000
        /*09b4*/ 	.short	0x010a
        /*09b6*/ 	.byte	0xff
	.zero		1


	//   ....[137]....
        /*09b8*/ 	.word	0x000091a0
        /*09bc*/ 	.word	0x00000000
        /*09c0*/ 	.word	0x00000000
        /*09c4*/ 	.short	0x010a
        /*09c6*/ 	.byte	0xff
	.zero		1


	//   ....[138]....
        /*09c8*/ 	.word	0x00009200
        /*09cc*/ 	.word	0x00000000
        /*09d0*/ 	.word	0x00000120
        /*09d4*/ 	.short	0x010a
        /*09d6*/ 	.byte	0xff
	.zero		1


	//   ....[139]....
        /*09d8*/ 	.word	0x00009250
        /*09dc*/ 	.word	0x00000000
        /*09e0*/ 	.word	0x000000a0
        /*09e4*/ 	.short	0x010a
        /*09e6*/ 	.byte	0xff
	.zero		1


	//   ....[140]....
        /*09e8*/ 	.word	0x000092b0
        /*09ec*/ 	.word	0x00000000
        /*09f0*/ 	.word	0x00000098
        /*09f4*/ 	.short	0x010a
        /*09f6*/ 	.byte	0xff
	.zero		1


	//   ....[141]....
        /*09f8*/ 	.word	0x00009310
        /*09fc*/ 	.word	0x00000003
        /*0a00*/ 	.word	0x00000070
        /*0a04*/ 	.short	0x010a
        /*0a06*/ 	.byte	0xff
	.zero		1


	//   ....[142]....
        /*0a08*/ 	.word	0x00009370
        /*0a0c*/ 	.word	0x00000003
        /*0a10*/ 	.word	0x00000078
        /*0a14*/ 	.short	0x010a
        /*0a16*/ 	.byte	0xff
	.zero		1


	//   ....[143]....
        /*0a18*/ 	.word	0x000093d0
        /*0a1c*/ 	.word	0x00000003
        /*0a20*/ 	.word	0x00000080
        /*0a24*/ 	.short	0x010a
        /*0a26*/ 	.byte	0xff
	.zero		1


	//   ....[144]....
        /*0a28*/ 	.word	0x00009430
        /*0a2c*/ 	.word	0x00000003
        /*0a30*/ 	.word	0x00000088
        /*0a34*/ 	.short	0x010a
        /*0a36*/ 	.byte	0xff
	.zero		1


	//   ....[145]....
        /*0a38*/ 	.word	0x00009490
        /*0a3c*/ 	.word	0x00000000
        /*0a40*/ 	.word	0x00000070
        /*0a44*/ 	.short	0x010a
        /*0a46*/ 	.byte	0xff
	.zero		1


	//   ....[146]....
        /*0a48*/ 	.word	0x000094f0
        /*0a4c*/ 	.word	0x00000000
        /*0a50*/ 	.word	0x00000078
        /*0a54*/ 	.short	0x010a
        /*0a56*/ 	.byte	0xff
	.zero		1


	//   ....[147]....
        /*0a58*/ 	.word	0x00009550
        /*0a5c*/ 	.word	0x00000000
        /*0a60*/ 	.word	0x00000080
        /*0a64*/ 	.short	0x010a
        /*0a66*/ 	.byte	0xff
	.zero		1


	//   ....[148]....
        /*0a68*/ 	.word	0x000095a0
        /*0a6c*/ 	.word	0x00000000
        /*0a70*/ 	.word	0x000000a0
        /*0a74*/ 	.short	0x010a
        /*0a76*/ 	.byte	0xff
	.zero		1


	//   ....[149]....
        /*0a78*/ 	.word	0x00009600
        /*0a7c*/ 	.word	0x00000000
        /*0a80*/ 	.word	0x00000050
        /*0a84*/ 	.short	0x010a
        /*0a86*/ 	.byte	0xff
	.zero		1


	//   ....[150]....
        /*0a88*/ 	.word	0x00009650
        /*0a8c*/ 	.word	0x0000004e
        /*0a90*/ 	.word	0x000000c0
        /*0a94*/ 	.short	0x010a
        /*0a96*/ 	.byte	0xff
	.zero		1


	//   ....[151]....
        /*0a98*/ 	.word	0x000096a0
        /*0a9c*/ 	.word	0x00000003
        /*0aa0*/ 	.word	0x00000050
        /*0aa4*/ 	.short	0x010a
        /*0aa6*/ 	.byte	0xff
	.zero		1


	//   ....[152]....
        /*0aa8*/ 	.word	0x000096f0
        /*0aac*/ 	.word	0x00000057
        /*0ab0*/ 	.word	0x00000050
        /*0ab4*/ 	.short	0x010a
        /*0ab6*/ 	.byte	0xff
	.zero		1


	//   ....[153]....
        /*0ab8*/ 	.word	0x00009740
        /*0abc*/ 	.word	0x0000005c
        /*0ac0*/ 	.word	0x00000050
        /*0ac4*/ 	.short	0x010a
        /*0ac6*/ 	.byte	0xff
	.zero		1


	//----- nvinfo : EIATTR_NUM_MBARRIERS
	.align		4
.L_47:
        /*0ac8*/ 	.byte	0x03, 0x38
        /*0aca*/ 	.short	0x0025


	//----- nvinfo : EIATTR_EXIT_INSTR_OFFSETS
	.align		4
        /*0acc*/ 	.byte	0x04, 0x1c
        /*0ace*/ 	.short	(.L_49 - .L_48)


	//   ....[0]....
.L_48:
        /*0ad0*/ 	.word	0x00002a90


	//   ....[1]....
        /*0ad4*/ 	.word	0x00002f90


	//   ....[2]....
        /*0ad8*/ 	.word	0x00002ff0


	//   ....[3]....
        /*0adc*/ 	.word	0x00004350


	//   ....[4]....
        /*0ae0*/ 	.word	0x00005510


	//   ....[5]....
        /*0ae4*/ 	.word	0x00005550


	//   ....[6]....
        /*0ae8*/ 	.word	0x00008920


	//   ....[7]....
        /*0aec*/ 	.word	0x00008990


	//   ....[8]....
        /*0af0*/ 	.word	0x000089c0


	//   ....[9]....
        /*0af4*/ 	.word	0x00008a30


	//----- nvinfo : EIATTR_MAX_THREADS
	.align		4
.L_49:
        /*0af8*/ 	.byte	0x04, 0x05
        /*0afa*/ 	.short	(.L_51 - .L_50)
.L_50:
        /*0afc*/ 	.word	0x00000100
        /*0b00*/ 	.word	0x00000001
        /*0b04*/ 	.word	0x00000001


	//----- nvinfo : EIATTR_CRS_STACK_SIZE
	.align		4
.L_51:
        /*0b08*/ 	.byte	0x04, 0x1e
        /*0b0a*/ 	.short	(.L_53 - .L_52)
.L_52:
        /*0b0c*/ 	.word	0x00000000


	//----- nvinfo : EIATTR_CBANK_PARAM_SIZE
	.align		4
.L_53:
        /*0b10*/ 	.byte	0x03, 0x19
        /*0b12*/ 	.short	0x0800


	//----- nvinfo : EIATTR_PARAM_CBANK
	.align		4
        /*0b14*/ 	.byte	0x04, 0x0a
        /*0b16*/ 	.short	(.L_55 - .L_54)
	.align		4
.L_54:
        /*0b18*/ 	.word	index@(.nv.constant0._ZN7cutlass13device_kernelINS_4gemm6kernel13GemmUniversalIN4cute5tupleIJiiiiEEENS1_10collective13CollectiveMmaINS1_35MainloopSm100TmaUmmaWarpSpecializedILi5ELi2ELi4ENS5_IJNS4_1CILi2EEENSA_ILi4EEENSA_ILi1EEEEEEEENS5_IJNSA_ILi128EEESG_NSA_ILi64EEEEEENS_6half_tENS5_IJSD_llEEESJ_SK_NS4_8TiledMMAINS4_8MMA_AtomIJNS4_26SM100_MMA_F16BF16_2x1SM_SSISJ_SJ_fLi128ELi128ELNS4_4UMMA5MajorE1ELSP_1ELNSO_7ScaleInE0ELSQ_0EEEEEENS4_6LayoutINS5_IJSD_SD_SD_EEENS5_IJNSA_ILi0EEESV_SV_EEEEENS5_IJNS4_10UnderscoreESY_SY_EEEEENS4_28SM100_TMA_2SM_LOAD_MULTICASTENS4_14ComposedLayoutINS4_7SwizzleILi3ELi4ELi3EEENS4_18smem_ptr_flag_bitsILi16EEENST_INS5_IJSH_NSA_ILi8EEEEEENS5_IJSD_SH_EEEEEEEvNS4_8identityENS4_18SM100_TMA_2SM_LOADES1B_vS1C_EENS_8epilogue10collective18CollectiveEpilogueINS1F_23Sm100TmaWarpSpecializedILi4ELi2ELi16ELb1ELb0EEEJNS5_IJSH_SG_SH_EEENS5_IJNST_ISH_SD_EENST_INS5_IJNSA_ILi16EEESB_EEES19_EEEEESJ_NS5_IJlSD_lEEESJ_S1Q_NS1F_6fusion15FusionCallbacksIS1J_NS1R_17LinearCombinationISJ_fSJ_fLNS_15FloatRoundStyleE2EEES1K_S1P_JEEENS4_5SM1004TMEM4LOAD26SM100_TMEM_LOAD_32dp32b16xENS4_13SM90_TMA_LOADENS12_INS13_ILi1ELi4ELi3EEES16_NST_INS5_IJS17_S1M_EEENS5_IJS1M_SD_EEEEEEENS4_39AutoVectorizingCopyWithAssumedAlignmentILi128EEENS4_14SM90_TMA_STOREES26_S28_S28_EEEvvEEEEvNT_6ParamsE)
        /*0b1c*/ 	.short	0x0380
        /*0b1e*/ 	.short	0x0800


	//----- nvinfo : EIATTR_SW_WAR
	.align		4
.L_55:
        /*0b20*/ 	.byte	0x04, 0x36
        /*0b22*/ 	.short	(.L_57 - .L_56)
.L_56:
        /*0b24*/ 	.word	0x00000008
.L_57:


//--------------------- .nv.callgraph             --------------------------
	.section	.nv.callgraph,"",@"SHT_CUDA_CALLGRAPH"
	.align	4
	.sectionentsize	8
	.align		4
        /*0000*/ 	.word	0x00000000
	.align		4
        /*0004*/ 	.word	0xffffffff
	.align		4
        /*0008*/ 	.word	index@(_ZN7cutlass13device_kernelINS_4gemm6kernel13GemmUniversalIN4cute5tupleIJiiiiEEENS1_10collective13CollectiveMmaINS1_35MainloopSm100TmaUmmaWarpSpecializedILi5ELi2ELi4ENS5_IJNS4_1CILi2EEENSA_ILi4EEENSA_ILi1EEEEEEEENS5_IJNSA_ILi128EEESG_NSA_ILi64EEEEEENS_6half_tENS5_IJSD_llEEESJ_SK_NS4_8TiledMMAINS4_8MMA_AtomIJNS4_26SM100_MMA_F16BF16_2x1SM_SSISJ_SJ_fLi128ELi128ELNS4_4UMMA5MajorE1ELSP_1ELNSO_7ScaleInE0ELSQ_0EEEEEENS4_6LayoutINS5_IJSD_SD_SD_EEENS5_IJNSA_ILi0EEESV_SV_EEEEENS5_IJNS4_10UnderscoreESY_SY_EEEEENS4_28SM100_TMA_2SM_LOAD_MULTICASTENS4_14ComposedLayoutINS4_7SwizzleILi3ELi4ELi3EEENS4_18smem_ptr_flag_bitsILi16EEENST_INS5_IJSH_NSA_ILi8EEEEEENS5_IJSD_SH_EEEEEEEvNS4_8identityENS4_18SM100_TMA_2SM_LOADES1B_vS1C_EENS_8epilogue10collective18CollectiveEpilogueINS1F_23Sm100TmaWarpSpecializedILi4ELi2ELi16ELb1ELb0EEEJNS5_IJSH_SG_SH_EEENS5_IJNST_ISH_SD_EENST_INS5_IJNSA_ILi16EEESB_EEES19_EEEEESJ_NS5_IJlSD_lEEESJ_S1Q_NS1F_6fusion15FusionCallbacksIS1J_NS1R_17LinearCombinationISJ_fSJ_fLNS_15FloatRoundStyleE2EEES1K_S1P_JEEENS4_5SM1004TMEM4LOAD26SM100_TMEM_LOAD_32dp32b16xENS4_13SM90_TMA_LOADENS12_INS13_ILi1ELi4ELi3EEES16_NST_INS5_IJS17_S1M_EEENS5_IJS1M_SD_EEEEEEENS4_39AutoVectorizingCopyWithAssumedAlignmentILi128EEENS4_14SM90_TMA_STOREES26_S28_S28_EEEvvEEEEvNT_6ParamsE)
	.align		4
        /*000c*/ 	.word	index@(__assertfail)
	.align		4
        /*0010*/ 	.word	0x00000000
	.align		4
        /*0014*/ 	.word	0xfffffffe
	.align		4
        /*0018*/ 	.word	0x00000000
	.align		4
        /*001c*/ 	.word	0xfffffffd
	.align		4
        /*0020*/ 	.word	0x00000000
	.align		4
        /*0024*/ 	.word	0xfffffffc


//--------------------- .nv.constant4             --------------------------
	.section	.nv.constant4,"a",@progbits
	.align	8
	.align		8
.nv.constant4:
        /*0000*/ 	.dword	__assertfail
	.align		8
        /*0008*/ 	.dword	__unnamed_1
	.align		8
        /*0010*/ 	.dword	__unnamed_2
	.align		8
        /*0018*/ 	.dword	_ZN40_INTERNAL_da0aaf87_4_k_cu_5ebcfc41_387284cuda3std3__45__cpo5beginE
	.align		8
        /*0020*/ 	.dword	_ZN40_INTERNAL_da0aaf87_4_k_cu_5ebcfc41_387284cuda3std3__45__cpo3endE
	.align		8
        /*0028*/ 	.dword	_ZN40_INTERNAL_da0aaf87_4_k_cu_5ebcfc41_387284cuda3std3__45__cpo6cbeginE
	.align		8
        /*0030*/ 	.dword	_ZN40_INTERNAL_da0aaf87_4_k_cu_5ebcfc41_387284cuda3std3__45__cpo4cendE
	.align		8
        /*0038*/ 	.dword	_ZN40_INTERNAL_da0aaf87_4_k_cu_5ebcfc41_387284cuda3std3__442_GLOBAL__N__da0aaf87_4_k_cu_5ebcfc41_387286ignoreE
	.align		8
        /*0040*/ 	.dword	_ZN40_INTERNAL_da0aaf87_4_k_cu_5ebcfc41_387284cuda3std3__419piecewise_constructE
	.align		8
        /*0048*/ 	.dword	_ZN40_INTERNAL_da0aaf87_4_k_cu_5ebcfc41_387284cuda3std3__48in_placeE
	.align		8
        /*0050*/ 	.dword	_ZN40_INTERNAL_da0aaf87_4_k_cu_5ebcfc41_387284cuda3std6ranges3__45__cpo4swapE
	.align		8
        /*0058*/ 	.dword	_ZN40_INTERNAL_da0aaf87_4_k_cu_5ebcfc41_387284cuda3std6ranges3__45__cpo9iter_moveE
	.align		8
        /*0060*/ 	.dword	_ZN40_INTERNAL_da0aaf87_4_k_cu_5ebcfc41_387284cute7productE
	.align		8
        /*0068*/ 	.dword	_ZN40_INTERNAL_da0aaf87_4_k_cu_5ebcfc41_387284cute1_E
	.align		8
        /*0070*/ 	.dword	$str$25
	.align		8
        /*0078*/ 	.dword	$str$26
	.align		8
        /*0080*/ 	.dword	$str$27
	.align		8
        /*0088*/ 	.dword	$str$28


//--------------------- .text._ZN7cutlass13device_kernelINS_4gemm6kernel13GemmUniversalIN4cute5tupleIJiiiiEEENS1_10collective13CollectiveMmaINS1_35MainloopSm100TmaUmmaWarpSpecializedILi5ELi2ELi4ENS5_IJNS4_1CILi2EEENSA_ILi4EEENSA_ILi1EEEEEEEENS5_IJNSA_ILi128EEESG_NSA_ILi64EEEEEENS_6half_tENS5_IJSD_llEEESJ_SK_NS4_8TiledMMAINS4_8MMA_AtomIJNS4_26SM100_MMA_F16BF16_2x1SM_SSISJ_SJ_fLi128ELi128ELNS4_4UMMA5MajorE1ELSP_1ELNSO_7ScaleInE0ELSQ_0EEEEEENS4_6LayoutINS5_IJSD_SD_SD_EEENS5_IJNSA_ILi0EEESV_SV_EEEEENS5_IJNS4_10UnderscoreESY_SY_EEEEENS4_28SM100_TMA_2SM_LOAD_MULTICASTENS4_14ComposedLayoutINS4_7SwizzleILi3ELi4ELi3EEENS4_18smem_ptr_flag_bitsILi16EEENST_INS5_IJSH_NSA_ILi8EEEEEENS5_IJSD_SH_EEEEEEEvNS4_8identityENS4_18SM100_TMA_2SM_LOADES1B_vS1C_EENS_8epilogue10collective18CollectiveEpilogueINS1F_23Sm100TmaWarpSpecializedILi4ELi2ELi16ELb1ELb0EEEJNS5_IJSH_SG_SH_EEENS5_IJNST_ISH_SD_EENST_INS5_IJNSA_ILi16EEESB_EEES19_EEEEESJ_NS5_IJlSD_lEEESJ_S1Q_NS1F_6fusion15FusionCallbacksIS1J_NS1R_17LinearCombinationISJ_fSJ_fLNS_15FloatRoundStyleE2EEES1K_S1P_JEEENS4_5SM1004TMEM4LOAD26SM100_TMEM_LOAD_32dp32b16xENS4_13SM90_TMA_LOADENS12_INS13_ILi1ELi4ELi3EEES16_NST_INS5_IJS17_S1M_EEENS5_IJS1M_SD_EEEEEEENS4_39AutoVectorizingCopyWithAssumedAlignmentILi128EEENS4_14SM90_TMA_STOREES26_S28_S28_EEEvvEEEEvNT_6ParamsE --------------------------
	.section	.text._ZN7cutlass13device_kernelINS_4gemm6kernel13GemmUniversalIN4cute5tupleIJiiiiEEENS1_10collective13CollectiveMmaINS1_35MainloopSm100TmaUmmaWarpSpecializedILi5ELi2ELi4ENS5_IJNS4_1CILi2EEENSA_ILi4EEENSA_ILi1EEEEEEEENS5_IJNSA_ILi128EEESG_NSA_ILi64EEEEEENS_6half_tENS5_IJSD_llEEESJ_SK_NS4_8TiledMMAINS4_8MMA_AtomIJNS4_26SM100_MMA_F16BF16_2x1SM_SSISJ_SJ_fLi128ELi128ELNS4_4UMMA5MajorE1ELSP_1ELNSO_7ScaleInE0ELSQ_0EEEEEENS4_6LayoutINS5_IJSD_SD_SD_EEENS5_IJNSA_ILi0EEESV_SV_EEEEENS5_IJNS4_10UnderscoreESY_SY_EEEEENS4_28SM100_TMA_2SM_LOAD_MULTICASTENS4_14ComposedLayoutINS4_7SwizzleILi3ELi4ELi3EEENS4_18smem_ptr_flag_bitsILi16EEENST_INS5_IJSH_NSA_ILi8EEEEEENS5_IJSD_SH_EEEEEEEvNS4_8identityENS4_18SM100_TMA_2SM_LOADES1B_vS1C_EENS_8epilogue10collective18CollectiveEpilogueINS1F_23Sm100TmaWarpSpecializedILi4ELi2ELi16ELb1ELb0EEEJNS5_IJSH_SG_SH_EEENS5_IJNST_ISH_SD_EENST_INS5_IJNSA_ILi16EEESB_EEES19_EEEEESJ_NS5_IJlSD_lEEESJ_S1Q_NS1F_6fusion15FusionCallbacksIS1J_NS1R_17LinearCombinationISJ_fSJ_fLNS_15FloatRoundStyleE2EEES1K_S1P_JEEENS4_5SM1004TMEM4LOAD26SM100_TMEM_LOAD_32dp32b16xENS4_13SM90_TMA_LOADENS12_INS13_ILi1ELi4ELi3EEES16_NST_INS5_IJS17_S1M_EEENS5_IJS1M_SD_EEEEEEENS4_39AutoVectorizingCopyWithAssumedAlignmentILi128EEENS4_14SM90_TMA_STOREES26_S28_S28_EEEvvEEEEvNT_6ParamsE,"ax",@progbits
	.align	128
.text._ZN7cutlass13device_kernelINS_4gemm6kernel13GemmUniversalIN4cute5tupleIJiiiiEEENS1_10collective13CollectiveMmaINS1_35MainloopSm100TmaUmmaWarpSpecializedILi5ELi2ELi4ENS5_IJNS4_1CILi2EEENSA_ILi4EEENSA_ILi1EEEEEEEENS5_IJNSA_ILi128EEESG_NSA_ILi64EEEEEENS_6half_tENS5_IJSD_llEEESJ_SK_NS4_8TiledMMAINS4_8MMA_AtomIJNS4_26SM100_MMA_F16BF16_2x1SM_SSISJ_SJ_fLi128ELi128ELNS4_4UMMA5MajorE1ELSP_1ELNSO_7ScaleInE0ELSQ_0EEEEEENS4_6LayoutINS5_IJSD_SD_SD_EEENS5_IJNSA_ILi0EEESV_SV_EEEEENS5_IJNS4_10UnderscoreESY_SY_EEEEENS4_28SM100_TMA_2SM_LOAD_MULTICASTENS4_14ComposedLayoutINS4_7SwizzleILi3ELi4ELi3EEENS4_18smem_ptr_flag_bitsILi16EEENST_INS5_IJSH_NSA_ILi8EEEEEENS5_IJSD_SH_EEEEEEEvNS4_8identityENS4_18SM100_TMA_2SM_LOADES1B_vS1C_EENS_8epilogue10collective18CollectiveEpilogueINS1F_23Sm100TmaWarpSpecializedILi4ELi2ELi16ELb1ELb0EEEJNS5_IJSH_SG_SH_EEENS5_IJNST_ISH_SD_EENST_INS5_IJNSA_ILi16EEESB_EEES19_EEEEESJ_NS5_IJlSD_lEEESJ_S1Q_NS1F_6fusion15FusionCallbacksIS1J_NS1R_17LinearCombinationISJ_fSJ_fLNS_15FloatRoundStyleE2EEES1K_S1P_JEEENS4_5SM1004TMEM4LOAD26SM100_TMEM_LOAD_32dp32b16xENS4_13SM90_TMA_LOADENS12_INS13_ILi1ELi4ELi3EEES16_NST_INS5_IJS17_S1M_EEENS5_IJS1M_SD_EEEEEEENS4_39AutoVectorizingCopyWithAssumedAlignmentILi128EEENS4_14SM90_TMA_STOREES26_S28_S28_EEEvvEEEEvNT_6ParamsE:
        .type           _ZN7cutlass13device_kernelINS_4gemm6kernel13GemmUniversalIN4cute5tupleIJiiiiEEENS1_10collective13CollectiveMmaINS1_35MainloopSm100TmaUmmaWarpSpecializedILi5ELi2ELi4ENS5_IJNS4_1CILi2EEENSA_ILi4EEENSA_ILi1EEEEEEEENS5_IJNSA_ILi128EEESG_NSA_ILi64EEEEEENS_6half_tENS5_IJSD_llEEESJ_SK_NS4_8TiledMMAINS4_8MMA_AtomIJNS4_26SM100_MMA_F16BF16_2x1SM_SSISJ_SJ_fLi128ELi128ELNS4_4UMMA5MajorE1ELSP_1ELNSO_7ScaleInE0ELSQ_0EEEEEENS4_6LayoutINS5_IJSD_SD_SD_EEENS5_IJNSA_ILi0EEESV_SV_EEEEENS5_IJNS4_10UnderscoreESY_SY_EEEEENS4_28SM100_TMA_2SM_LOAD_MULTICASTENS4_14ComposedLayoutINS4_7SwizzleILi3ELi4ELi3EEENS4_18smem_ptr_flag_bitsILi16EEENST_INS5_IJSH_NSA_ILi8EEEEEENS5_IJSD_SH_EEEEEEEvNS4_8identityENS4_18SM100_TMA_2SM_LOADES1B_vS1C_EENS_8epilogue10collective18CollectiveEpilogueINS1F_23Sm100TmaWarpSpecializedILi4ELi2ELi16ELb1ELb0EEEJNS5_IJSH_SG_SH_EEENS5_IJNST_ISH_SD_EENST_INS5_IJNSA_ILi16EEESB_EEES19_EEEEESJ_NS5_IJlSD_lEEESJ_S1Q_NS1F_6fusion15FusionCallbacksIS1J_NS1R_17LinearCombinationISJ_fSJ_fLNS_15FloatRoundStyleE2EEES1K_S1P_JEEENS4_5SM1004TMEM4LOAD26SM100_TMEM_LOAD_32dp32b16xENS4_13SM90_TMA_LOADENS12_INS13_ILi1ELi4ELi3EEES16_NST_INS5_IJS17_S1M_EEENS5_IJS1M_SD_EEEEEEENS4_39AutoVectorizingCopyWithAssumedAlignmentILi128EEENS4_14SM90_TMA_STOREES26_S28_S28_EEEvvEEEEvNT_6ParamsE,@function
        .size           _ZN7cutlass13device_kernelINS_4gemm6kernel13GemmUniversalIN4cute5tupleIJiiiiEEENS1_10collective13CollectiveMmaINS1_35MainloopSm100TmaUmmaWarpSpecializedILi5ELi2ELi4ENS5_IJNS4_1CILi2EEENSA_ILi4EEENSA_ILi1EEEEEEEENS5_IJNSA_ILi128EEESG_NSA_ILi64EEEEEENS_6half_tENS5_IJSD_llEEESJ_SK_NS4_8TiledMMAINS4_8MMA_AtomIJNS4_26SM100_MMA_F16BF16_2x1SM_SSISJ_SJ_fLi128ELi128ELNS4_4UMMA5MajorE1ELSP_1ELNSO_7ScaleInE0ELSQ_0EEEEEENS4_6LayoutINS5_IJSD_SD_SD_EEENS5_IJNSA_ILi0EEESV_SV_EEEEENS5_IJNS4_10UnderscoreESY_SY_EEEEENS4_28SM100_TMA_2SM_LOAD_MULTICASTENS4_14ComposedLayoutINS4_7SwizzleILi3ELi4ELi3EEENS4_18smem_ptr_flag_bitsILi16EEENST_INS5_IJSH_NSA_ILi8EEEEEENS5_IJSD_SH_EEEEEEEvNS4_8identityENS4_18SM100_TMA_2SM_LOADES1B_vS1C_EENS_8epilogue10collective18CollectiveEpilogueINS1F_23Sm100TmaWarpSpecializedILi4ELi2ELi16ELb1ELb0EEEJNS5_IJSH_SG_SH_EEENS5_IJNST_ISH_SD_EENST_INS5_IJNSA_ILi16EEESB_EEES19_EEEEESJ_NS5_IJlSD_lEEESJ_S1Q_NS1F_6fusion15FusionCallbacksIS1J_NS1R_17LinearCombinationISJ_fSJ_fLNS_15FloatRoundStyleE2EEES1K_S1P_JEEENS4_5SM1004TMEM4LOAD26SM100_TMEM_LOAD_32dp32b16xENS4_13SM90_TMA_LOADENS12_INS13_ILi1ELi4ELi3EEES16_NST_INS5_IJS17_S1M_EEENS5_IJS1M_SD_EEEEEEENS4_39AutoVectorizingCopyWithAssumedAlignmentILi128EEENS4_14SM90_TMA_STOREES26_S28_S28_EEEvvEEEEvNT_6ParamsE,(.L_x_200 - _ZN7cutlass13device_kernelINS_4gemm6kernel13GemmUniversalIN4cute5tupleIJiiiiEEENS1_10collective13CollectiveMmaINS1_35MainloopSm100TmaUmmaWarpSpecializedILi5ELi2ELi4ENS5_IJNS4_1CILi2EEENSA_ILi4EEENSA_ILi1EEEEEEEENS5_IJNSA_ILi128EEESG_NSA_ILi64EEEEEENS_6half_tENS5_IJSD_llEEESJ_SK_NS4_8TiledMMAINS4_8MMA_AtomIJNS4_26SM100_MMA_F16BF16_2x1SM_SSISJ_SJ_fLi128ELi128ELNS4_4UMMA5MajorE1ELSP_1ELNSO_7ScaleInE0ELSQ_0EEEEEENS4_6LayoutINS5_IJSD_SD_SD_EEENS5_IJNSA_ILi0EEESV_SV_EEEEENS5_IJNS4_10UnderscoreESY_SY_EEEEENS4_28SM100_TMA_2SM_LOAD_MULTICASTENS4_14ComposedLayoutINS4_7SwizzleILi3ELi4ELi3EEENS4_18smem_ptr_flag_bitsILi16EEENST_INS5_IJSH_NSA_ILi8EEEEEENS5_IJSD_SH_EEEEEEEvNS4_8identityENS4_18SM100_TMA_2SM_LOADES1B_vS1C_EENS_8epilogue10collective18CollectiveEpilogueINS1F_23Sm100TmaWarpSpecializedILi4ELi2ELi16ELb1ELb0EEEJNS5_IJSH_SG_SH_EEENS5_IJNST_ISH_SD_EENST_INS5_IJNSA_ILi16EEESB_EEES19_EEEEESJ_NS5_IJlSD_lEEESJ_S1Q_NS1F_6fusion15FusionCallbacksIS1J_NS1R_17LinearCombinationISJ_fSJ_fLNS_15FloatRoundStyleE2EEES1K_S1P_JEEENS4_5SM1004TMEM4LOAD26SM100_TMEM_LOAD_32dp32b16xENS4_13SM90_TMA_LOADENS12_INS13_ILi1ELi4ELi3EEES16_NST_INS5_IJS17_S1M_EEENS5_IJS1M_SD_EEEEEEENS4_39AutoVectorizingCopyWithAssumedAlignmentILi128EEENS4_14SM90_TMA_STOREES26_S28_S28_EEEvvEEEEvNT_6ParamsE)
        .other          _ZN7cutlass13device_kernelINS_4gemm6kernel13GemmUniversalIN4cute5tupleIJiiiiEEENS1_10collective13CollectiveMmaINS1_35MainloopSm100TmaUmmaWarpSpecializedILi5ELi2ELi4ENS5_IJNS4_1CILi2EEENSA_ILi4EEENSA_ILi1EEEEEEEENS5_IJNSA_ILi128EEESG_NSA_ILi64EEEEEENS_6half_tENS5_IJSD_llEEESJ_SK_NS4_8TiledMMAINS4_8MMA_AtomIJNS4_26SM100_MMA_F16BF16_2x1SM_SSISJ_SJ_fLi128ELi128ELNS4_4UMMA5MajorE1ELSP_1ELNSO_7ScaleInE0ELSQ_0EEEEEENS4_6LayoutINS5_IJSD_SD_SD_EEENS5_IJNSA_ILi0EEESV_SV_EEEEENS5_IJNS4_10UnderscoreESY_SY_EEEEENS4_28SM100_TMA_2SM_LOAD_MULTICASTENS4_14ComposedLayoutINS4_7SwizzleILi3ELi4ELi3EEENS4_18smem_ptr_flag_bitsILi16EEENST_INS5_IJSH_NSA_ILi8EEEEEENS5_IJSD_SH_EEEEEEEvNS4_8identityENS4_18SM100_TMA_2SM_LOADES1B_vS1C_EENS_8epilogue10collective18CollectiveEpilogueINS1F_23Sm100TmaWarpSpecializedILi4ELi2ELi16ELb1ELb0EEEJNS5_IJSH_SG_SH_EEENS5_IJNST_ISH_SD_EENST_INS5_IJNSA_ILi16EEESB_EEES19_EEEEESJ_NS5_IJlSD_lEEESJ_S1Q_NS1F_6fusion15FusionCallbacksIS1J_NS1R_17LinearCombinationISJ_fSJ_fLNS_15FloatRoundStyleE2EEES1K_S1P_JEEENS4_5SM1004TMEM4LOAD26SM100_TMEM_LOAD_32dp32b16xENS4_13SM90_TMA_LOADENS12_INS13_ILi1ELi4ELi3EEES16_NST_INS5_IJS17_S1M_EEENS5_IJS1M_SD_EEEEEEENS4_39AutoVectorizingCopyWithAssumedAlignmentILi128EEENS4_14SM90_TMA_STOREES26_S28_S28_EEEvvEEEEvNT_6ParamsE,@"STO_CUDA_ENTRY STV_DEFAULT"
_ZN7cutlass13device_kernelINS_4gemm6kernel13GemmUniversalIN4cute5tupleIJiiiiEEENS1_10collective13CollectiveMmaINS1_35MainloopSm100TmaUmmaWarpSpecializedILi5ELi2ELi4ENS5_IJNS4_1CILi2EEENSA_ILi4EEENSA_ILi1EEEEEEEENS5_IJNSA_ILi128EEESG_NSA_ILi64EEEEEENS_6half_tENS5_IJSD_llEEESJ_SK_NS4_8TiledMMAINS4_8MMA_AtomIJNS4_26SM100_MMA_F16BF16_2x1SM_SSISJ_SJ_fLi128ELi128ELNS4_4UMMA5MajorE1ELSP_1ELNSO_7ScaleInE0ELSQ_0EEEEEENS4_6LayoutINS5_IJSD_SD_SD_EEENS5_IJNSA_ILi0EEESV_SV_EEEEENS5_IJNS4_10UnderscoreESY_SY_EEEEENS4_28SM100_TMA_2SM_LOAD_MULTICASTENS4_14ComposedLayoutINS4_7SwizzleILi3ELi4ELi3EEENS4_18smem_ptr_flag_bitsILi16EEENST_INS5_IJSH_NSA_ILi8EEEEEENS5_IJSD_SH_EEEEEEEvNS4_8identityENS4_18SM100_TMA_2SM_LOADES1B_vS1C_EENS_8epilogue10collective18CollectiveEpilogueINS1F_23Sm100TmaWarpSpecializedILi4ELi2ELi16ELb1ELb0EEEJNS5_IJSH_SG_SH_EEENS5_IJNST_ISH_SD_EENST_INS5_IJNSA_ILi16EEESB_EEES19_EEEEESJ_NS5_IJlSD_lEEESJ_S1Q_NS1F_6fusion15FusionCallbacksIS1J_NS1R_17LinearCombinationISJ_fSJ_fLNS_15FloatRoundStyleE2EEES1K_S1P_JEEENS4_5SM1004TMEM4LOAD26SM100_TMEM_LOAD_32dp32b16xENS4_13SM90_TMA_LOADENS12_INS13_ILi1ELi4ELi3EEES16_NST_INS5_IJS17_S1M_EEENS5_IJS1M_SD_EEEEEEENS4_39AutoVectorizingCopyWithAssumedAlignmentILi128EEENS4_14SM90_TMA_STOREES26_S28_S28_EEEvvEEEEvNT_6ParamsE:
[----:B------:R-:W1:Y:S01]  /*0000*/  LDC R1, c[0x0][0x37c] ;  /* 0x0000df00ff017b82 */ /* 0x000e620000000800 */
[----:B------:R-:W2:Y:S01]  /*0010*/  S2R R76, SR_TID.X ;  /* 0x00000000004c7919 */ /* 0x000ea20000002100 */
[----:B------:R-:W3:Y:S06]  /*0020*/  LDCU.64 UR6, c[0x0][0x890] ;  /* 0x00011200ff0677ac */ /* 0x000eec0008000a00 */
[----:B------:R-:W4:Y:S01]  /*0030*/  S2UR UR37, SR_CgaCtaId ;  /* 0x00000000002579c3 */ /* 0x000f220000008800 */
[----:B------:R-:W-:Y:S01]  /*0040*/  PRMT R63, RZ, 0x7610, R63 ;  /* 0x00007610ff3f7816 */ /* 0x000fe2000000003f */
[----:B------:R-:W1:Y:S01]  /*0050*/  LDCU.64 UR46, c[0x0][0x358] ;  /* 0x00006b00ff2e77ac */ /* 0x000e620008000a00 */
[----:B------:R-:W-:-:S02]  /*0060*/  ELECT P0, URZ, PT ;  /* 0x0000000000ff782f */ /* 0x000fc40003800000 */
[----:B---3--:R-:W-:-:S04]  /*0070*/  ISETP.NE.U32.AND P1, PT, RZ, UR6, PT ;  /* 0x00000006ff007c0c */ /* 0x008fc8000bf25070 */
[----:B------:R-:W-:Y:S01]  /*0080*/  ISETP.NE.AND.EX P2, PT, RZ, UR7, PT, P1 ;  /* 0x00000007ff007c0c */ /* 0x000fe2000bf45310 */
[----:B----4-:R-:W-:Y:S02]  /*0090*/  ULOP3.LUT UR9, UR37, 0x1, URZ, 0xc0, !UPT ;  /* 0x0000000125097892 */ /* 0x010fe4000f8ec0ff */
[----:B------:R-:W-:Y:S01]  /*00a0*/  ULOP3.LUT UR8, UR37, 0x1, URZ, 0x3c, !UPT ;  /* 0x0000000125087892 */ /* 0x000fe2000f8e3cff */
[----:B--2---:R-:W-:-:S05]  /*00b0*/  SHF.R.U32.HI R70, RZ, 0x5, R76 ;  /* 0x00000005ff467819 */ /* 0x004fca000001164c */
[----:B------:R-:W2:Y:S02]  /*00c0*/  SHFL.IDX PT, R0, R70, RZ, 0x1f ;  /* 0x00001fff46007589 */ /* 0x000ea400000e0000 */
[----:B--2---:R-:W-:Y:S02]  /*00d0*/  R2UR UR10, R0 ;  /* 0x00000000000a72ca */ /* 0x004fe400000e0000 */
[----:B-1----:R-:W-:Y:S05]  /*00e0*/  @P2 BRA `(.L_x_0) ;  /* 0x00000000002c2947 */ /* 0x002fea0003800000 */
[----:B------:R-:W1:Y:S02]  /*00f0*/  LDCU.64 UR4, c[0x0][0x888] ;  /* 0x00011100ff0477ac */ /* 0x000e640008000a00 */
[----:B-1----:R-:W-:-:S04]  /*0100*/  UISETP.NE.U32.AND UP0, UPT, UR4, URZ, UPT ;  /* 0x000000ff0400728c */ /* 0x002fc8000bf05070 */
[----:B------:R-:W-:-:S09]  /*0110*/  UISETP.NE.AND.EX UP0, UPT, UR5, URZ, UPT, UP0 ;  /* 0x000000ff0500728c */ /* 0x000fd2000bf05300 */
[----:B------:R-:W-:Y:S05]  /*0120*/  BRA.U !UP0, `(.L_x_1) ;  /* 0x0000000108107547 */ /* 0x000fea000b800000 */
[----:B------:R-:W1:Y:S02]  /*0130*/  LDC.64 R2, c[0x0][0x888] ;  /* 0x00022200ff027b82 */ /* 0x000e640000000a00 */
[----:B-1----:R1:W5:Y:S01]  /*0140*/  LDG.E R35, desc[UR46][R2.64] ;  /* 0x0000002e02237981 */ /* 0x002362000c1e1900 */
[----:B------:R-:W-:Y:S01]  /*0150*/  HFMA2 R63, -RZ, RZ, 0, 5.9604644775390625e-08 ;  /* 0x00000001ff3f7431 */ /* 0x000fe200000001ff */
[----:B------:R-:W-:Y:S05]  /*0160*/  BRA `(.L_x_0) ;  /* 0x00000000000c7947 */ /* 0x000fea0003800000 */
.L_x_1:
[----:B------:R-:W1:Y:S01]  /*0170*/  LDCU UR4, c[0x0][0x880] ;  /* 0x00011000ff0477ac */ /* 0x000e620008000800 */
[----:B------:R-:W-:Y:S01]  /*0180*/  HFMA2 R63, -RZ, RZ, 0, 5.9604644775390625e-08 ;  /* 0x00000001ff3f7431 */ /* 0x000fe200000001ff */
[----:B-1----:R-:W-:-:S07]  /*0190*/  MOV R35, UR4 ;  /* 0x0000000400237c02 */ /* 0x002fce0008000f00 */
.L_x_0:
[----:B------:R-:W2:Y:S02]  /*01a0*/  LDCU.64 UR4, c[0x0][0x8b0] ;  /* 0x00011600ff0477ac */ /* 0x000ea40008000a00 */
[----:B--2---:R-:W-:-:S04]  /*01b0*/  UISETP.NE.U32.AND UP0, UPT, UR4, URZ, UPT ;  /* 0x000000ff0400728c */ /* 0x004fc8000bf05070 */
[----:B------:R-:W-:-:S09]  /*01c0*/  UISETP.NE.AND.EX UP0, UPT, UR5, URZ, UPT, UP0 ;  /* 0x000000ff0500728c */ /* 0x000fd2000bf05300 */
[----:B------:R-:W-:Y:S05]  /*01d0*/  BRA.U UP0, `(.L_x_2) ;  /* 0x0000000100247547 */ /* 0x000fea000b800000 */
[----:B------:R-:W2:Y:S02]  /*01e0*/  LDCU.64 UR4, c[0x0][0x8a8] ;  /* 0x00011500ff0477ac */ /* 0x000ea40008000a00 */
[----:B--2---:R-:W-:-:S04]  /*01f0*/  UISETP.NE.U32.AND UP0, UPT, UR4, URZ, UPT ;  /* 0x000000ff0400728c */ /* 0x004fc8000bf05070 */
[----:B------:R-:W-:-:S09]  /*0200*/  UISETP.NE.AND.EX UP0, UPT, UR5, URZ, UPT, UP0 ;  /* 0x000000ff0500728c */ /* 0x000fd2000bf05300 */
[----:B------:R-:W-:Y:S05]  /*0210*/  BRA.U !UP0, `(.L_x_3) ;  /* 0x00000001080c7547 */ /* 0x000fea000b800000 */
[----:B------:R-:W2:Y:S02]  /*0220*/  LDC.64 R32, c[0x0][0x8a8] ;  /* 0x00022a00ff207b82 */ /* 0x000ea40000000a00 */
[----:B--2---:R2:W5:Y:S01]  /*0230*/  LDG.E R32, desc[UR46][R32.64] ;  /* 0x0000002e20207981 */ /* 0x004562000c1e1900 */
[----:B------:R-:W-:Y:S05]  /*0240*/  BRA `(.L_x_2) ;  /* 0x0000000000087947 */ /* 0x000fea0003800000 */
.L_x_3:
[----:B------:R-:W2:Y:S02]  /*0250*/  LDCU UR4, c[0x0][0x8a0] ;  /* 0x00011400ff0477ac */ /* 0x000ea40008000800 */
[----:B--2---:R-:W-:Y:S02]  /*0260*/  MOV R32, UR4 ;  /* 0x0000000400207c02 */ /* 0x004fe40008000f00 */
.L_x_2:
[----:B------:R-:W-:Y:S01]  /*0270*/  IMAD.U32 R0, RZ, RZ, UR10 ;  /* 0x0000000aff007e24 */ /* 0x000fe2000f8e00ff */
[----:B------:R-:W-:Y:S04]  /*0280*/  BSSY.RECONVERGENT B0, `(.L_x_4) ;  /* 0x000000c000007945 */ /* 0x000fe80003800200 */
[C---:B------:R-:W-:Y:S02]  /*0290*/  ISETP.NE.OR P3, PT, R0.reuse, 0x1, !P0 ;  /* 0x000000010000780c */ /* 0x040fe40004765670 */
[----:B------:R-:W-:-:S11]  /*02a0*/  ISETP.NE.OR P2, PT, R0, 0x3, !P0 ;  /* 0x000000030000780c */ /* 0x000fd60004745670 */
[----:B------:R-:W-:Y:S05]  /*02b0*/  @P3 BRA `(.L_x_5) ;  /* 0x0000000000203947 */ /* 0x000fea0003800000 */
[----:B------:R-:W3:Y:S02]  /*02c0*/  LDCU.64 UR4, c[0x0][0x348] ;  /* 0x00006900ff0477ac */ /* 0x000ee40008000a00 */
[----:B---3--:R-:W-:Y:S02]  /*02d0*/  UIADD3 UR12, UP1, UPT, UR4, 0x80, URZ ;  /* 0x00000080040c7890 */ /* 0x008fe4000ff3e0ff */
[----:B------:R-:W-:Y:S02]  /*02e0*/  UIADD3 UR4, UP0, UPT, UR4, 0x180, URZ ;  /* 0x0000018004047890 */ /* 0x000fe4000ff1e0ff */
[----:B------:R-:W-:Y:S02]  /*02f0*/  UIADD3.X UR13, UPT, UPT, URZ, UR5, URZ, UP1, !UPT ;  /* 0x00000005ff0d7290 */ /* 0x000fe40008ffe4ff */
[----:B------:R-:W-:-:S07]  /*0300*/  UIADD3.X UR5, UPT, UPT, URZ, UR5, URZ, UP0, !UPT ;  /* 0x00000005ff057290 */ /* 0x000fce00087fe4ff */
[----:B------:R3:W-:Y:S02]  /*0310*/  UTMACCTL.PF [UR12] ;  /* 0x000000000c0079b9 */ /* 0x0007e40008040000 */
[----:B------:R3:W-:Y:S02]  /*0320*/  UTMACCTL.PF [UR4] ;  /* 0x00000000040079b9 */ /* 0x0007e40008040000 */
[----:B---3--:R-:W-:Y:S01]  /*0330*/  NOP ;  /* 0x0000000000007918 */ /* 0x008fe20000000000 */
.L_x_5:
[----:B------:R-:W-:Y:S05]  /*0340*/  BSYNC.RECONVERGENT B0 ;  /* 0x0000000000007941 */ /* 0x000fea0003800200 */
.L_x_4:
[----:B------:R-:W-:Y:S04]  /*0350*/  BSSY.RECONVERGENT B0, `(.L_x_6) ;  /* 0x000000a000007945 */ /* 0x000fe80003800200 */
        /* <DEDUP_REMOVED lines=9> */
.L_x_7:
[----:B------:R-:W-:Y:S05]  /*03f0*/  BSYNC.RECONVERGENT B0 ;  /* 0x0000000000007941 */ /* 0x000fea0003800200 */
.L_x_6:
[----:B------:R-:W3:Y:S01]  /*0400*/  LDCU.64 UR4, c[0x0][0x888] ;  /* 0x00011100ff0477ac */ /* 0x000ee20008000a00 */
[----:B------:R-:W-:Y:S01]  /*0410*/  ISETP.NE.AND.EX P1, PT, RZ, UR7, PT, P1 ;  /* 0x00000007ff007c0c */ /* 0x000fe2000bf25310 */
[----:B------:R-:W-:Y:S01]  /*0420*/  UPLOP3.LUT UP4, UPT, UPT, UPT, UPT, 0x80, 0x8 ;  /* 0x000000000008789c */ /* 0x000fe20003f8f070 */
[----:B---3--:R-:W-:-:S04]  /*0430*/  ISETP.NE.U32.AND P2, PT, RZ, UR4, PT ;  /* 0x00000004ff007c0c */ /* 0x008fc8000bf45070 */
[----:B------:R-:W-:-:S13]  /*0440*/  ISETP.NE.AND.EX P2, PT, RZ, UR5, PT, P2 ;  /* 0x00000005ff007c0c */ /* 0x000fda000bf45320 */
[----:B------:R-:W-:Y:S05]  /*0450*/  @P2 BRA P1, `(.L_x_8) ;  /* 0x0000000000282947 */ /* 0x000fea0000800000 */
[----:B------:R-:W-:Y:S01]  /*0460*/  UISETP.NE.U32.AND UP1, UPT, UR6, URZ, UPT ;  /* 0x000000ff0600728c */ /* 0x000fe2000bf25070 */
[----:B-----5:R-:W-:Y:S01]  /*0470*/  FSETP.NEU.AND P1, PT, R35, RZ, PT ;  /* 0x000000ff2300720b */ /* 0x020fe20003f2d000 */
[----:B------:R-:W-:Y:S02]  /*0480*/  UISETP.NE.U32.AND UP0, UPT, UR4, URZ, UPT ;  /* 0x000000ff0400728c */ /* 0x000fe4000bf05070 */
[----:B------:R-:W-:Y:S02]  /*0490*/  UISETP.NE.AND.EX UP1, UPT, UR7, URZ, UPT, UP1 ;  /* 0x000000ff0700728c */ /* 0x000fe4000bf25310 */
[----:B------:R-:W-:-:S04]  /*04a0*/  UISETP.NE.AND.EX UP0, UPT, UR5, URZ, UPT, UP0 ;  /* 0x000000ff0500728c */ /* 0x000fc8000bf05300 */
[----:B------:R-:W-:-:S04]  /*04b0*/  USEL UR4, URZ, 0xffffffff, UP0 ;  /* 0xffffffffff047887 */ /* 0x000fc80008000000 */
[----:B------:R-:W-:Y:S01]  /*04c0*/  VOTEU.ANY UP0, P1 ;  /* 0x0000000000ff7886 */ /* 0x000fe20000800100 */
[----:B------:R-:W-:-:S04]  /*04d0*/  @!UP1 USEL UR4, URZ, 0xffffffff, UP0 ;  /* 0xffffffffff049887 */ /* 0x000fc80008000000 */
[----:B------:R-:W-:-:S04]  /*04e0*/  ULOP3.LUT UR4, UR4, 0x1, URZ, 0xc0, !UPT ;  /* 0x0000000104047892 */ /* 0x000fc8000f8ec0ff */
[----:B------:R-:W-:-:S11]  /*04f0*/  UISETP.NE.U32.AND UP4, UPT, UR4, 0x1, UPT ;  /* 0x000000010400788c */ /* 0x000fd6000bf85070 */
.L_x_8:
[----:B------:R-:W3:Y:S01]  /*0500*/  SHFL.IDX PT, R0, R70, RZ, 0x1f ;  /* 0x00001fff46007589 */ /* 0x000ee200000e0000 */
[----:B------:R-:W-:-:S04]  /*0510*/  UISETP.NE.AND UP0, UPT, UR10, 0x2, UPT ;  /* 0x000000020a00788c */ /* 0x000fc8000bf05270 */
[----:B------:R-:W-:Y:S02]  /*0520*/  UISETP.EQ.AND UP1, UPT, UR9, URZ, !UP0 ;  /* 0x000000ff0900728c */ /* 0x000fe4000c722270 */
[----:B------:R-:W-:-:S04]  /*0530*/  USEL UR6, URZ, 0x1, UP0 ;  /* 0x00000001ff067887 */ /* 0x000fc80008000000 */
[----:B------:R-:W-:Y:S02]  /*0540*/  PLOP3.LUT P5, PT, P0, PT, UP1, 0x80, 0x8 ;  /* 0x000000000008781c */ /* 0x000fe400007af018 */
[----:B---3--:R-:W-:-:S13]  /*0550*/  ISETP.NE.AND P1, PT, R0, RZ, PT ;  /* 0x000000ff0000720c */ /* 0x008fda0003f25270 */
[----:B------:R-:W-:Y:S05]  /*0560*/  @P1 BRA `(.L_x_9) ;  /* 0x00000000005c1947 */ /* 0x000fea0003800000 */
[----:B------:R-:W-:Y:S01]  /*0570*/  UMOV UR7, 0x400 ;  /* 0x0000040000077882 */ /* 0x000fe20000000000 */
[----:B------:R-:W-:Y:S01]  /*0580*/  UMOV UR5, 0x1 ;  /* 0x0000000100057882 */ /* 0x000fe20000000000 */
[----:B------:R-:W-:Y:S01]  /*0590*/  UMOV UR4, 0x4 ;  /* 0x0000000400047882 */ /* 0x000fe20000000000 */
[----:B------:R-:W-:Y:S02]  /*05a0*/  ULEA UR7, UR37, UR7, 0x18 ;  /* 0x0000000725077291 */ /* 0x000fe4000f8ec0ff */
[----:B------:R-:W-:-:S04]  /*05b0*/  UIADD3 UR12, UPT, UPT, -UR5, 0x100000, URZ ;  /* 0x00100000050c7890 */ /* 0x000fc8000fffe1ff */
[----:B------:R-:W-:Y:S02]  /*05c0*/  USHF.L.U32 UR13, UR12, 0xb, URZ ;  /* 0x0000000b0c0d7899 */ /* 0x000fe400080006ff */
[----:B------:R-:W-:Y:S02]  /*05d0*/  USHF.L.U32 UR12, UR12, 0x1, URZ ;  /* 0x000000010c0c7899 */ /* 0x000fe400080006ff */
[----:B------:R-:W-:-:S04]  /*05e0*/  UIADD3 UR4, UPT, UPT, -UR4, 0x100000, URZ ;  /* 0x0010000004047890 */ /* 0x000fc8000fffe1ff */
[----:B------:R-:W-:Y:S02]  /*05f0*/  USHF.L.U32 UR5, UR4, 0xb, URZ ;  /* 0x0000000b04057899 */ /* 0x000fe400080006ff */
[----:B------:R-:W-:Y:S01]  /*0600*/  USHF.L.U32 UR4, UR4, 0x1, URZ ;  /* 0x0000000104047899 */ /* 0x000fe200080006ff */
[----:B------:R-:W-:Y:S01]  /*0610*/  ELECT P1, URZ, PT ;  /* 0x0000000000ff782f */ /* 0x000fe20003820000 */
[----:B------:R-:W3:Y:S02]  /*0620*/  FENCE.VIEW.ASYNC.S ;  /* 0x00000000000073c6 */ /* 0x000ee40000000000 */
[----:B---3--:R3:W4:Y:S08]  /*0630*/  SYNCS.EXCH.64 URZ, [UR7], UR12 ;  /* 0x0000000c07ff75b2 */ /* 0x0087300008000100 */
[----:B------:R3:W1:Y:S01]  /*0640*/  SYNCS.EXCH.64 URZ, [UR7+0x28], UR4 ;  /* 0x0000280407ff75b2 */ /* 0x0006620008000100 */
        /* <DEDUP_REMOVED lines=8> */
[----:B------:R-:W-:Y:S01]  /*06d0*/  NOP ;  /* 0x0000000000007918 */ /* 0x000fe20000000000 */
.L_x_9:
[----:B------:R-:W2:Y:S01]  /*06e0*/  SHFL.IDX PT, R0, R70, RZ, 0x1f ;  /* 0x00001fff46007589 */ /* 0x000ea200000e0000 */
[----:B------:R-:W-:Y:S01]  /*06f0*/  NOP ;  /* 0x0000000000007918 */ /* 0x000fe20000000000 */
[----:B--2---:R-:W-:-:S13]  /*0700*/  ISETP.NE.AND P1, PT, R0, 0x1, PT ;  /* 0x000000010000780c */ /* 0x004fda0003f25270 */
[----:B------:R-:W-:Y:S05]  /*0710*/  @P1 BRA `(.L_x_10) ;  /* 0x0000000000541947 */ /* 0x000fea0003800000 */
[----:B---3--:R-:W-:Y:S01]  /*0720*/  UMOV UR7, 0x400 ;  /* 0x0000040000077882 */ /* 0x008fe20000000000 */
        /* <DEDUP_REMOVED lines=10> */
[----:B------:R-:W2:Y:S02]  /*07d0*/  FENCE.VIEW.ASYNC.S ;  /* 0x00000000000073c6 */ /* 0x000ea40000000000 */
[----:B--2---:R2:W3:Y:S08]  /*07e0*/  SYNCS.EXCH.64 URZ, [UR7+0x50], UR12 ;  /* 0x0000500c07ff75b2 */ /* 0x0044f00008000100 */
        /* <DEDUP_REMOVED lines=8> */
.L_x_10:
[----:B------:R-:W4:Y:S01]  /*0870*/  SHFL.IDX PT, R0, R70, RZ, 0x1f ;  /* 0x00001fff46007589 */ /* 0x000f2200000e0000 */
[----:B------:R-:W-:Y:S01]  /*0880*/  NOP ;  /* 0x0000000000007918 */ /* 0x000fe20000000000 */
[----:B----4-:R-:W-:-:S13]  /*0890*/  ISETP.NE.AND P1, PT, R0, 0x3, PT ;  /* 0x000000030000780c */ /* 0x010fda0003f25270 */
[----:B------:R-:W-:Y:S05]  /*08a0*/  @P1 BRA `(.L_x_11) ;  /* 0x00000000002c1947 */ /* 0x000fea0003800000 */
[----:B--23--:R-:W-:Y:S01]  /*08b0*/  UMOV UR5, 0x400 ;  /* 0x0000040000057882 */ /* 0x00cfe20000000000 */
[----:B------:R-:W-:Y:S01]  /*08c0*/  UMOV UR4, 0x20 ;  /* 0x0000002000047882 */ /* 0x000fe20000000000 */
[----:B------:R-:W-:Y:S02]  /*08d0*/  ULEA UR5, UR37, UR5, 0x18 ;  /* 0x0000000525057291 */ /* 0x000fe4000f8ec0ff */
[----:B------:R-:W-:-:S04]  /*08e0*/  UIADD3 UR12, UPT, UPT, -UR4, 0x100000, URZ ;  /* 0x00100000040c7890 */ /* 0x000fc8000fffe1ff */
[----:B------:R-:W-:Y:S02]  /*08f0*/  USHF.L.U32 UR13, UR12, 0xb, URZ ;  /* 0x0000000b0c0d7899 */ /* 0x000fe400080006ff */
[----:B------:R-:W-:Y:S01]  /*0900*/  USHF.L.U32 UR12, UR12, 0x1, URZ ;  /* 0x000000010c0c7899 */ /* 0x000fe200080006ff */
[----:B------:R-:W-:Y:S01]  /*0910*/  ELECT P1, URZ, PT ;  /* 0x0000000000ff782f */ /* 0x000fe20003820000 */
[----:B------:R-:W2:Y:S10]  /*0920*/  FENCE.VIEW.ASYNC.S ;  /* 0x00000000000073c6 */ /* 0x000eb40000000000 */
[----:B--2---:R4:W2:Y:S01]  /*0930*/  SYNCS.EXCH.64 URZ, [UR5+0x90], UR12 ;  /* 0x0000900c05ff75b2 */ /* 0x0048a20008000100 */
[----:B------:R4:W3:Y:S02]  /*0940*/  SYNCS.EXCH.64 URZ, [UR5+0x98], UR12 ;  /* 0x0000980c05ff75b2 */ /* 0x0008e40008000100 */
[----:B----4-:R-:W-:Y:S01]  /*0950*/  NOP ;  /* 0x0000000000007918 */ /* 0x010fe20000000000 */
.L_x_11:
[----:B------:R-:W4:Y:S01]  /*0960*/  SHFL.IDX PT, R0, R70, RZ, 0x1f ;  /* 0x00001fff46007589 */ /* 0x000f2200000e0000 */
[----:B------:R-:W-:Y:S01]  /*0970*/  NOP ;  /* 0x0000000000007918 */ /* 0x000fe20000000000 */
[----:B----4-:R-:W-:-:S13]  /*0980*/  ISETP.NE.AND P1, PT, R0, 0x4, PT ;  /* 0x000000040000780c */ /* 0x010fda0003f25270 */
[----:B------:R-:W-:Y:S05]  /*0990*/  @P1 BRA `(.L_x_12) ;  /* 0x0000000000481947 */ /* 0x000fea0003800000 */
[----:B--23--:R-:W-:Y:S01]  /*09a0*/  UMOV UR7, 0x720 ;  /* 0x0000072000077882 */ /* 0x00cfe20000000000 */
[----:B------:R-:W-:Y:S01]  /*09b0*/  UMOV UR5, 0x400 ;  /* 0x0000040000057882 */ /* 0x000fe20000000000 */
[----:B------:R-:W-:Y:S01]  /*09c0*/  USEL UR7, UR7, 0x620, UP4 ;  /* 0x0000062007077887 */ /* 0x000fe2000a000000 */
        /* <DEDUP_REMOVED lines=10> */
[----:B--2---:R4:W2:Y:S08]  /*0a70*/  SYNCS.EXCH.64 URZ, [UR5+0xa0], UR12 ;  /* 0x0000a00c05ff75b2 */ /* 0x0048b00008000100 */
[----:B------:R4:W3:Y:S01]  /*0a80*/  SYNCS.EXCH.64 URZ, [UR5+0xb0], UR14 ;  /* 0x0000b00e05ff75b2 */ /* 0x0008e20008000100 */
[----:B------:R4:W1:Y:S01]  /*0a90*/  SYNCS.EXCH.64 URZ, [UR5+0xa8], UR12 ;  /* 0x0000a80c05ff75b2 */ /* 0x0008620008000100 */
[----:B------:R4:W1:Y:S02]  /*0aa0*/  SYNCS.EXCH.64 URZ, [UR5+0xb8], UR14 ;  /* 0x0000b80e05ff75b2 */ /* 0x0008640008000100 */
[----:B----4-:R-:W-:Y:S01]  /*0ab0*/  NOP ;  /* 0x0000000000007918 */ /* 0x010fe20000000000 */
.L_x_12:
[----:B------:R-:W4:Y:S01]  /*0ac0*/  SHFL.IDX PT, R0, R70, RZ, 0x1f ;  /* 0x00001fff46007589 */ /* 0x000f2200000e0000 */
[----:B------:R-:W-:Y:S01]  /*0ad0*/  NOP ;  /* 0x0000000000007918 */ /* 0x000fe20000000000 */
[----:B----4-:R-:W-:-:S13]  /*0ae0*/  ISETP.NE.AND P1, PT, R0, 0x5, PT ;  /* 0x000000050000780c */ /* 0x010fda0003f25270 */
[----:B------:R-:W-:Y:S05]  /*0af0*/  @P1 BRA `(.L_x_13) ;  /* 0x0000000000541947 */ /* 0x000fea0003800000 */
[----:B--23--:R-:W-:Y:S01]  /*0b00*/  UMOV UR7, 0x400 ;  /* 0x0000040000077882 */ /* 0x00cfe20000000000 */
        /* <DEDUP_REMOVED lines=14> */
[----:B------:R4:W1:Y:S01]  /*0bf0*/  SYNCS.EXCH.64 URZ, [UR7+0xe8], UR4 ;  /* 0x0000e80407ff75b2 */ /* 0x0008620008000100 */
[----:B------:R4:W1:Y:S01]  /*0c00*/  SYNCS.EXCH.64 URZ, [UR7+0xd0], UR12 ;  /* 0x0000d00c07ff75b2 */ /* 0x0008620008000100 */
[----:B------:R4:W1:Y:S01]  /*0c10*/  SYNCS.EXCH.64 URZ, [UR7+0xf0], UR4 ;  /* 0x0000f00407ff75b2 */ /* 0x0008620008000100 */
[----:B------:R4:W1:Y:S01]  /*0c20*/  SYNCS.EXCH.64 URZ, [UR7+0xd8], UR12 ;  /* 0x0000d80c07ff75b2 */ /* 0x0008620008000100 */
[----:B------:R4:W1:Y:S02]  /*0c30*/  SYNCS.EXCH.64 URZ, [UR7+0xf8], UR4 ;  /* 0x0000f80407ff75b2 */ /* 0x0008640008000100 */
[----:B----4-:R-:W-:Y:S01]  /*0c40*/  NOP ;  /* 0x0000000000007918 */ /* 0x010fe20000000000 */
.L_x_13:
[----:B------:R-:W4:Y:S01]  /*0c50*/  SHFL.IDX PT, R0, R70, RZ, 0x1f ;  /* 0x00001fff46007589 */ /* 0x000f2200000e0000 */
[----:B------:R-:W-:Y:S01]  /*0c60*/  ISETP.NE.OR P0, PT, RZ, UR10, !P0 ;  /* 0x0000000aff007c0c */ /* 0x000fe2000c705670 */
        /* <DEDUP_REMOVED lines=12> */
[----:B------:R4:W3:Y:S01]  /*0d30*/  SYNCS.EXCH.64 URZ, [UR5+0x110], UR12 ;  /* 0x0001100c05ff75b2 */ /* 0x0008e20008000100 */
[----:B------:R4:W1:Y:S01]  /*0d40*/  SYNCS.EXCH.64 URZ, [UR5+0x108], UR12 ;  /* 0x0001080c05ff75b2 */ /* 0x0008620008000100 */
[----:B------:R4:W1:Y:S02]  /*0d50*/  SYNCS.EXCH.64 URZ, [UR5+0x118], UR12 ;  /* 0x0001180c05ff75b2 */ /* 0x0008640008000100 */
[----:B----4-:R-:W-:Y:S01]  /*0d60*/  NOP ;  /* 0x0000000000007918 */ /* 0x010fe20000000000 */
.L_x_14:
[----:B------:R-:W-:Y:S01]  /*0d70*/  VOTEU.ALL UP0, P0 ;  /* 0x0000000000ff7886 */ /* 0x000fe20000000000 */
[----:B--23--:R-:W-:Y:S01]  /*0d80*/  UMOV UR12, 0x20 ;  /* 0x00000020000c7882 */ /* 0x00cfe20000000000 */
[----:B------:R-:W2:Y:S01]  /*0d90*/  LDCU UR5, c[0x0][0x36c] ;  /* 0x00006d80ff0577ac */ /* 0x000ea20008000800 */
[----:B------:R-:W-:Y:S01]  /*0da0*/  NOP ;  /* 0x0000000000007918 */ /* 0x000fe20000000000 */
[----:B------:R-:W-:Y:S01]  /*0db0*/  LOP3.LUT R10, R76, 0x1f, RZ, 0xc0, !PT ;  /* 0x0000001f4c0a7812 */ /* 0x000fe200078ec0ff */
[----:B------:R-:W-:Y:S01]  /*0dc0*/  @!UP0 UMOV UR4, 0x400 ;  /* 0x0000040000048882 */ /* 0x000fe20000000000 */
[----:B------:R-:W-:-:S04]  /*0dd0*/  @!UP0 UIADD3 UR12, UPT, UPT, -UR12, 0x100000, URZ ;  /* 0x001000000c0c8890 */ /* 0x000fc8000fffe1ff */
[----:B------:R-:W-:Y:S02]  /*0de0*/  @!UP0 USHF.L.U32 UR13, UR12, 0xb, URZ ;  /* 0x0000000b0c0d8899 */ /* 0x000fe400080006ff */
[----:B------:R-:W-:Y:S02]  /*0df0*/  @!UP0 USHF.L.U32 UR12, UR12, 0x1, URZ ;  /* 0x000000010c0c8899 */ /* 0x000fe400080006ff */
[----:B------:R-:W-:Y:S01]  /*0e00*/  @!UP0 ULEA UR4, UR37, UR4, 0x18 ;  /* 0x0000000425048291 */ /* 0x000fe2000f8ec0ff */
[----:B------:R-:W-:Y:S01]  /*0e10*/  VOTEU.ALL UP0, P0 ;  /* 0x0000000000ff7886 */ /* 0x000fe20000000000 */
[----:B------:R-:W-:Y:S02]  /*0e20*/  UISETP.NE.AND UP3, UPT, UR10, URZ, UPT ;  /* 0x000000ff0a00728c */ /* 0x000fe4000bf65270 */
[----:B--2---:R-:W-:Y:S01]  /*0e30*/  UISETP.EQ.U32.AND UP1, UPT, UR5, 0x1, UPT ;  /* 0x000000010500788c */ /* 0x004fe2000bf22070 */
[----:B------:R-:W2:Y:S07]  /*0e40*/  FENCE.VIEW.ASYNC.S ;  /* 0x00000000000073c6 */ /* 0x000eae0000000000 */
[----:B--2---:R2:W3:Y:S01]  /*0e50*/  @!UP0 SYNCS.EXCH.64 URZ, [UR4+0x120], UR12 ;  /* 0x0001200c04ff85b2 */ /* 0x0044e20008000100 */
[----:B------:R-:W-:Y:S05]  /*0e60*/  BRA.U !UP1, `(.L_x_15) ;  /* 0x0000000109087547 */ /* 0x000fea000b800000 */
[----:B-1-3--:R-:W-:Y:S01]  /*0e70*/  UCGABAR_ARV ;  /* 0x00000000000079c7 */ /* 0x00afe20008000000 */
[----:B------:R-:W-:Y:S05]  /*0e80*/  BRA `(.L_x_16) ;  /* 0x0000000000047947 */ /* 0x000fea0003800000 */
.L_x_15:
[----:B-1-3--:R-:W-:Y:S01]  /*0e90*/  NOP ;  /* 0x0000000000007918 */ /* 0x00afe20000000000 */
.L_x_16:
[----:B------:R-:W1:Y:S01]  /*0ea0*/  S2R R11, SR_CTAID.X ;  /* 0x00000000000b7919 */ /* 0x000e620000002500 */
[----:B------:R-:W-:-:S05]  /*0eb0*/  CS2R.32 R64, SR_CgaSize ;  /* 0x0000000000407805 */ /* 0x000fca0000008a00 */
[----:B------:R-:W-:-:S05]  /*0ec0*/  IMAD R64, R64, -0xa0, RZ ;  /* 0xffffff6040407824 */ /* 0x000fca00078e02ff */
[----:B------:R-:W-:-:S14]  /*0ed0*/  R2UR UR5, R64 ;  /* 0x00000000400572ca */ /* 0x000fdc00000e0000 */
[----:B------:R-:W3:Y:S01]  /*0ee0*/  LDCU UR5, c[0x0][UR5+0x2b0] ;  /* 0x00005600050577ac */ /* 0x000ee20008000800 */
[----:B------:R-:W-:-:S05]  /*0ef0*/  CS2R.32 R0, SR_CgaSize ;  /* 0x0000000000007805 */ /* 0x000fca0000008a00 */
[----:B------:R-:W-:-:S06]  /*0f00*/  IMAD R0, R0, -0xa0, RZ ;  /* 0xffffff6000007824 */ /* 0x000fcc00078e02ff */
[----:B------:R-:W4:Y:S01]  /*0f10*/  LDC R0, c[0x0][R0+0x2a0] ;  /* 0x0000a80000007b82 */ /* 0x000f220000000800 */
[----:B------:R-:W-:Y:S01]  /*0f20*/  PRMT R8, RZ, 0x7610, R8 ;  /* 0x00007610ff087816 */ /* 0x000fe20000000008 */
[----:B------:R-:W3:Y:S01]  /*0f30*/  S2R R20, SR_CTAID.Y ;  /* 0x0000000000147919 */ /* 0x000ee20000002600 */
[----:B------:R-:W-:-:S05]  /*0f40*/  CS2R.32 R64, SR_CgaSize ;  /* 0x0000000000407805 */ /* 0x000fca0000008a00 */
[----:B------:R-:W-:-:S05]  /*0f50*/  IMAD R64, R64, -0xa0, RZ ;  /* 0xffffff6040407824 */ /* 0x000fca00078e02ff */
[----:B--2---:R-:W-:-:S14]  /*0f60*/  R2UR UR4, R64 ;  /* 0x00000000400472ca */ /* 0x004fdc00000e0000 */
[----:B------:R-:W2:Y:S01]  /*0f70*/  LDCU UR4, c[0x0][UR4+0x2b4] ;  /* 0x00005680040477ac */ /* 0x000ea20008000800 */
[----:B------:R-:W1:Y:S01]  /*0f80*/  LDCU UR11, c[0x0][0xb30] ;  /* 0x00016600ff0b77ac */ /* 0x000e620008000800 */
[----:B------:R-:W3:Y:S01]  /*0f90*/  LDC R9, c[0x0][0xb24] ;  /* 0x0002c900ff097b82 */ /* 0x000ee20000000800 */
[----:B------:R-:W-:Y:S02]  /*0fa0*/  UISETP.GT.U32.AND UP0, UPT, UR9, 0xffff, UPT ;  /* 0x0000ffff0900788c */ /* 0x000fe4000bf04070 */
[----:B------:R-:W-:Y:S02]  /*0fb0*/  USHF.L.U32 UR7, UR37, 0x9, URZ ;  /* 0x0000000925077899 */ /* 0x000fe400080006ff */
[----:B------:R-:W-:Y:S01]  /*0fc0*/  USEL UR12, UR9, 0xffff, !UP0 ;  /* 0x0000ffff090c7887 */ /* 0x000fe2000c000000 */
[----:B------:R-:W-:-:S05]  /*0fd0*/  CS2R.32 R62, SR_CgaSize ;  /* 0x00000000003e7805 */ /* 0x000fca0000008a00 */
[----:B------:R-:W-:-:S06]  /*0fe0*/  IMAD R62, R62, -0xa0, RZ ;  /* 0xffffff603e3e7824 */ /* 0x000fcc00078e02ff */
[----:B------:R-:W4:Y:S01]  /*0ff0*/  LDC R62, c[0x0][R62+0x2a4] ;  /* 0x0000a9003e3e7b82 */ /* 0x000f220000000800 */
[----:B------:R-:W-:Y:S02]  /*1000*/  ULOP3.LUT UR7, UR7, 0xc00, URZ, 0xc0, !UPT ;  /* 0x00000c0007077892 */ /* 0x000fe4000f8ec0ff */
[----:B------:R-:W-:Y:S02]  /*1010*/  ULOP3.LUT UR12, UR12, 0xffff, URZ, 0xc0, !UPT ;  /* 0x0000ffff0c0c7892 */ /* 0x000fe4000f8ec0ff */
[----:B------:R-:W-:-:S03]  /*1020*/  UISETP.NE.AND UP2, UPT, UR10, 0x2, UPT ;  /* 0x000000020a00788c */ /* 0x000fc6000bf45270 */
[----:B------:R-:W4:Y:S01]  /*1030*/  LDC R26, c[0x0][0xb24] ;  /* 0x0002c900ff1a7b82 */ /* 0x000f220000000800 */
[----:B-1----:R-:W-:Y:S01]  /*1040*/  UISETP.NE.AND UP0, UPT, UR11, 0x1, UPT ;  /* 0x000000010b00788c */ /* 0x002fe2000bf05270 */
[----:B------:R-:W-:Y:S01]  /*1050*/  I2FP.F32.U32 R64, R11 ;  /* 0x0000000b00407245 */ /* 0x000fe20000201000 */
[----:B------:R-:W-:-:S05]  /*1060*/  IMAD.MOV.U32 R21, RZ, RZ, R11 ;  /* 0x000000ffff157224 */ /* 0x000fca00078e000b */
[----:B------:R-:W1:Y:S01]  /*1070*/  S2UR UR36, SR_CTAID.Z ;  /* 0x00000000002479c3 */ /* 0x000e620000002700 */
[----:B---3--:R-:W-:Y:S02]  /*1080*/  ISETP.GE.AND P0, PT, R9, 0x1, PT ;  /* 0x000000010900780c */ /* 0x008fe40003f06270 */
[----:B------:R-:W-:Y:S01]  /*1090*/  I2FP.F32.U32 R3, R20 ;  /* 0x0000001400037245 */ /* 0x000fe20000201000 */
[----:B------:R-:W-:Y:S01]  /*10a0*/  FMUL R64, R64, UR5 ;  /* 0x0000000540407c20 */ /* 0x000fe20008400000 */
[----:B------:R-:W-:-:S03]  /*10b0*/  USHF.R.U32.HI UR5, URZ, 0x6, UR7 ;  /* 0x00000006ff057899 */ /* 0x000fc60008011607 */
[----:B--2---:R-:W-:Y:S01]  /*10c0*/  FMUL R3, R3, UR4 ;  /* 0x0000000403037c20 */ /* 0x004fe20008400000 */
[----:B------:R-:W-:Y:S01]  /*10d0*/  UMOV UR4, 0x55 ;  /* 0x0000005500047882 */ /* 0x000fe20000000000 */
[----:B------:R-:W2:Y:S01]  /*10e0*/  F2I.U32.TRUNC.NTZ R64, R64 ;  /* 0x0000004000407305 */ /* 0x000ea2000020f000 */
[----:B------:R-:W-:-:S07]  /*10f0*/  USHF.L.U32 UR4, UR4, UR12, URZ ;  /* 0x0000000c04047299 */ /* 0x000fce00080006ff */
[----:B------:R-:W3:Y:S01]  /*1100*/  F2I.U32.TRUNC.NTZ R3, R3 ;  /* 0x0000000300037305 */ /* 0x000ee2000020f000 */
[----:B--2---:R-:W-:-:S04]  /*1110*/  IMAD.MOV R64, RZ, RZ, -R64 ;  /* 0x000000ffff407224 */ /* 0x004fc800078e0a40 */
[----:B----4-:R-:W-:Y:S01]  /*1120*/  IMAD R64, R0, R64, R11 ;  /* 0x0000004000407224 */ /* 0x010fe200078e020b */
[----:B------:R-:W-:Y:S02]  /*1130*/  PRMT R0, RZ, 0x7610, R0 ;  /* 0x00007610ff007816 */ /* 0x000fe40000000000 */
[----:B---3--:R-:W-:-:S05]  /*1140*/  IADD3 R3, PT, PT, -R3, RZ, RZ ;  /* 0x000000ff03037210 */ /* 0x008fca0007ffe1ff */
[----:B------:R-:W-:Y:S01]  /*1150*/  IMAD R62, R62, R3, R20 ;  /* 0x000000033e3e7224 */ /* 0x000fe200078e0214 */
[----:B-1----:R-:W-:Y:S06]  /*1160*/  BRA.U UP3, `(.L_x_17) ;  /* 0x0000000103587547 */ /* 0x002fec000b800000 */
[----:B------:R-:W-:-:S04]  /*1170*/  ISETP.GT.U32.AND P1, PT, R64, 0x1, PT ;  /* 0x000000014000780c */ /* 0x000fc80003f24070 */
[C---:B------:R-:W-:Y:S02]  /*1180*/  ISETP.NE.AND P4, PT, R62.reuse, RZ, P1 ;  /* 0x000000ff3e00720c */ /* 0x040fe40000f85270 */
[C---:B------:R-:W-:Y:S02]  /*1190*/  ISETP.NE.AND P3, PT, R62.reuse, 0x1, P1 ;  /* 0x000000013e00780c */ /* 0x040fe40000f65270 */
[C---:B------:R-:W-:Y:S02]  /*11a0*/  ISETP.NE.AND P2, PT, R62.reuse, 0x2, P1 ;  /* 0x000000023e00780c */ /* 0x040fe40000f45270 */
[----:B------:R-:W-:Y:S02]  /*11b0*/  ISETP.NE.AND P1, PT, R62, 0x3, P1 ;  /* 0x000000033e00780c */ /* 0x000fe40000f25270 */
[----:B------:R-:W-:Y:S02]  /*11c0*/  SEL R2, RZ, 0x1, P4 ;  /* 0x00000001ff027807 */ /* 0x000fe40002000000 */
[----:B------:R-:W-:-:S02]  /*11d0*/  SEL R3, RZ, 0x4, P3 ;  /* 0x00000004ff037807 */ /* 0x000fc40001800000 */
[----:B------:R-:W-:Y:S02]  /*11e0*/  SEL R0, RZ, 0x10, P2 ;  /* 0x00000010ff007807 */ /* 0x000fe40001000000 */
[----:B------:R-:W-:Y:S02]  /*11f0*/  SEL R7, RZ, 0x40, P1 ;  /* 0x00000040ff077807 */ /* 0x000fe40000800000 */
[----:B------:R-:W-:Y:S02]  /*1200*/  SEL R4, RZ, 0x2, P4 ;  /* 0x00000002ff047807 */ /* 0x000fe40002000000 */
[----:B------:R-:W-:Y:S02]  /*1210*/  IADD3 R0, PT, PT, R0, R3, R2 ;  /* 0x0000000300007210 */ /* 0x000fe40007ffe002 */
[----:B------:R-:W-:Y:S02]  /*1220*/  SEL R5, RZ, 0x8, P3 ;  /* 0x00000008ff057807 */ /* 0x000fe40001800000 */
[----:B------:R-:W-:Y:S01]  /*1230*/  IADD3 R4, PT, PT, R4, R7, R0 ;  /* 0x0000000704047210 */ /* 0x000fe20007ffe000 */
[----:B------:R-:W-:Y:S01]  /*1240*/  IMAD.MOV.U32 R0, RZ, RZ, 0x3 ;  /* 0x00000003ff007424 */ /* 0x000fe200078e00ff */
[----:B------:R-:W-:-:S02]  /*1250*/  SEL R2, RZ, 0x20, P2 ;  /* 0x00000020ff027807 */ /* 0x000fc40001000000 */
[----:B------:R-:W-:Y:S02]  /*1260*/  LOP3.LUT R3, R64, 0xfffffffe, RZ, 0xc0, !PT ;  /* 0xfffffffe40037812 */ /* 0x000fe400078ec0ff */
[----:B------:R-:W-:Y:S02]  /*1270*/  IADD3 R5, PT, PT, R2, R5, R4 ;  /* 0x0000000502057210 */ /* 0x000fe40007ffe004 */
[----:B------:R-:W-:Y:S01]  /*1280*/  SEL R2, RZ, 0x80, P1 ;  /* 0x00000080ff027807 */ /* 0x000fe20000800000 */
[----:B------:R-:W-:-:S04]  /*1290*/  IMAD R3, R62, 0x2, R3 ;  /* 0x000000023e037824 */ /* 0x000fc800078e0203 */
[----:B------:R-:W-:Y:S01]  /*12a0*/  IMAD.IADD R2, R5, 0x1, R2 ;  /* 0x0000000105027824 */ /* 0x000fe200078e0202 */
[----:B------:R-:W-:-:S04]  /*12b0*/  SHF.L.U32 R0, R0, R3, RZ ;  /* 0x0000000300007219 */ /* 0x000fc800000006ff */
[----:B------:R-:W-:Y:S02]  /*12c0*/  PRMT R8, R2, 0x7610, R8 ;  /* 0x0000761002087816 */ /* 0x000fe40000000008 */
.L_x_17:
[----:B------:R-:W-:Y:S05]  /*12d0*/  @!P0 BRA `(.L_x_18) ;  /* 0x0000000000b88947 */ /* 0x000fea0003800000 */
[----:B------:R-:W1:Y:S01]  /*12e0*/  LDC.64 R4, c[0x0][0xb18] ;  /* 0x0002c600ff047b82 */ /* 0x000e620000000a00 */
[----:B------:R-:W-:-:S07]  /*12f0*/  ISETP.NE.AND P0, PT, R9, 0x1, PT ;  /* 0x000000010900780c */ /* 0x000fce0003f05270 */
[----:B------:R-:W2:Y:S08]  /*1300*/  LDC R14, c[0x0][0xb0c] ;  /* 0x0002c300ff0e7b82 */ /* 0x000eb00000000800 */
[----:B------:R-:W3:Y:S08]  /*1310*/  LDC R13, c[0x0][0x370] ;  /* 0x0000dc00ff0d7b82 */ /* 0x000ef00000000800 */
[----:B------:R-:W4:Y:S01]  /*1320*/  LDC R16, c[0x0][0x374] ;  /* 0x0000dd00ff107b82 */ /* 0x000f220000000800 */
[----:B-1----:R-:W-:-:S07]  /*1330*/  ISETP.NE.AND P1, PT, R4, 0x1, PT ;  /* 0x000000010400780c */ /* 0x002fce0003f25270 */
[----:B------:R-:W3:Y:S01]  /*1340*/  LDC.64 R6, c[0x0][0xb10] ;  /* 0x0002c400ff067b82 */ /* 0x000ee20000000a00 */
[----:B--2---:R-:W-:-:S07]  /*1350*/  ISETP.NE.AND P2, PT, R14, 0x1, PT ;  /* 0x000000010e00780c */ /* 0x004fce0003f45270 */
[----:B------:R-:W1:Y:S08]  /*1360*/  LDC R12, c[0x0][0xb20] ;  /* 0x0002c800ff0c7b82 */ /* 0x000e700000000800 */
[----:B------:R-:W2:Y:S01]  /*1370*/  LDC.64 R2, c[0x0][0xb28] ;  /* 0x0002ca00ff027b82 */ /* 0x000ea20000000a00 */
[----:B----4-:R-:W-:-:S04]  /*1380*/  IMAD.HI.U32 R15, R16, R5, RZ ;  /* 0x00000005100f7227 */ /* 0x010fc800078e00ff */
[----:B------:R-:W-:-:S04]  /*1390*/  IMAD.HI.U32 R5, R20, R5, RZ ;  /* 0x0000000514057227 */ /* 0x000fc800078e00ff */
[----:B---3--:R-:W-:-:S04]  /*13a0*/  IMAD.HI.U32 R18, R13, R6, RZ ;  /* 0x000000060d127227 */ /* 0x008fc800078e00ff */
[C---:B------:R-:W-:Y:S01]  /*13b0*/  IMAD.HI.U32 R22, R11.reuse, R6, RZ ;  /* 0x000000060b167227 */ /* 0x040fe200078e00ff */
[-C--:B------:R-:W-:Y:S02]  /*13c0*/  @P2 SHF.R.U32.HI R13, RZ, R7.reuse, R18 ;  /* 0x00000007ff0d2219 */ /* 0x080fe40000011612 */
[-C--:B-1----:R-:W-:Y:S02]  /*13d0*/  @P1 SHF.R.U32.HI R16, RZ, R12.reuse, R15 ;  /* 0x0000000cff101219 */ /* 0x082fe4000001160f */
[----:B------:R-:W-:Y:S02]  /*13e0*/  SHF.R.U32.HI R5, RZ, R12, R5 ;  /* 0x0000000cff057219 */ /* 0x000fe40000011605 */
[----:B------:R-:W-:Y:S02]  /*13f0*/  SHF.R.U32.HI R22, RZ, R7, R22 ;  /* 0x00000007ff167219 */ /* 0x000fe40000011616 */
[----:B------:R-:W-:Y:S01]  /*1400*/  SEL R5, R20, R5, !P1 ;  /* 0x0000000514057207 */ /* 0x000fe20004800000 */
[----:B--2---:R-:W-:Y:S01]  /*1410*/  IMAD.HI.U32 R18, R16, R2, RZ ;  /* 0x0000000210127227 */ /* 0x004fe200078e00ff */
[----:B------:R-:W-:-:S02]  /*1420*/  SEL R21, R11, R22, !P2 ;  /* 0x000000160b157207 */ /* 0x000fc40005000000 */
[----:B------:R-:W-:Y:S01]  /*1430*/  IADD3 R7, PT, PT, -R5, RZ, RZ ;  /* 0x000000ff05077210 */ /* 0x000fe20007ffe1ff */
[----:B------:R-:W-:Y:S01]  /*1440*/  IMAD.HI.U32 R6, R13, R2, RZ ;  /* 0x000000020d067227 */ /* 0x000fe200078e00ff */
[----:B------:R-:W-:-:S03]  /*1450*/  @P0 SHF.R.U32.HI R16, RZ, R3, R18 ;  /* 0x00000003ff100219 */ /* 0x000fc60000011612 */
[----:B------:R-:W-:Y:S01]  /*1460*/  IMAD R7, R4, R7, R20 ;  /* 0x0000000704077224 */ /* 0x000fe200078e0214 */
[----:B------:R-:W-:Y:S01]  /*1470*/  @P0 SHF.R.U32.HI R13, RZ, R3, R6 ;  /* 0x00000003ff0d0219 */ /* 0x000fe20000011606 */
[----:B------:R-:W-:-:S04]  /*1480*/  IMAD R16, R16, R9, RZ ;  /* 0x0000000910107224 */ /* 0x000fc800078e02ff */
[----:B------:R-:W-:Y:S01]  /*1490*/  IMAD R6, R13, R9, RZ ;  /* 0x000000090d067224 */ /* 0x000fe200078e02ff */
[----:B------:R-:W-:-:S04]  /*14a0*/  ISETP.GE.AND P1, PT, R5, R16, PT ;  /* 0x000000100500720c */ /* 0x000fc80003f26270 */
[----:B------:R-:W-:Y:S01]  /*14b0*/  ISETP.GE.OR P1, PT, R21, R6, P1 ;  /* 0x000000061500720c */ /* 0x000fe20000f26670 */
[----:B------:R-:W-:-:S05]  /*14c0*/  IMAD.HI.U32 R6, R5, R2, RZ ;  /* 0x0000000205067227 */ /* 0x000fca00078e00ff */
[----:B------:R-:W-:-:S04]  /*14d0*/  SHF.R.U32.HI R6, RZ, R3, R6 ;  /* 0x00000003ff067219 */ /* 0x000fc80000011606 */
[----:B------:R-:W-:-:S03]  /*14e0*/  SEL R6, R5, R6, !P0 ;  /* 0x0000000605067207 */ /* 0x000fc60004000000 */
[----:B------:R-:W-:Y:S01]  /*14f0*/  @!P1 IMAD.HI.U32 R12, R21, R2, RZ ;  /* 0x00000002150c9227 */ /* 0x000fe200078e00ff */
[----:B------:R-:W-:-:S04]  /*1500*/  IADD3 R2, PT, PT, -R6, RZ, RZ ;  /* 0x000000ff06027210 */ /* 0x000fc80007ffe1ff */
[----:B------:R-:W-:Y:S01]  /*1510*/  @!P1 SHF.R.U32.HI R12, RZ, R3, R12 ;  /* 0x00000003ff0c9219 */ /* 0x000fe2000001160c */
[----:B------:R-:W-:-:S03]  /*1520*/  IMAD R2, R9, R2, R5 ;  /* 0x0000000209027224 */ /* 0x000fc600078e0205 */
[----:B------:R-:W-:-:S05]  /*1530*/  @!P1 SEL R3, R21, R12, !P0 ;  /* 0x0000000c15039207 */ /* 0x000fca0004000000 */
[--C-:B------:R-:W-:Y:S02]  /*1540*/  @!P1 IMAD.IADD R6, R6, 0x1, -R3.reuse ;  /* 0x0000000106069824 */ /* 0x100fe400078e0a03 */
[----:B------:R-:W-:Y:S01]  /*1550*/  @!P1 IMAD R3, R2, R13, R3 ;  /* 0x0000000d02039224 */ /* 0x000fe200078e0203 */
[----:B------:R-:W-:Y:S01]  /*1560*/  IADD3 R2, PT, PT, -R21, RZ, RZ ;  /* 0x000000ff15027210 */ /* 0x000fe20007ffe1ff */
[----:B------:R-:W-:Y:S02]  /*1570*/  @!P1 IMAD R5, R6, R9, R21 ;  /* 0x0000000906059224 */ /* 0x000fe400078e0215 */
[----:B------:R-:W-:Y:S02]  /*1580*/  @!P1 IMAD.MOV.U32 R21, RZ, RZ, R3 ;  /* 0x000000ffff159224 */ /* 0x000fe400078e0003 */
[----:B------:R-:W-:Y:S02]  /*1590*/  IMAD R2, R14, R2, R11 ;  /* 0x000000020e027224 */ /* 0x000fe400078e020b */
[----:B------:R-:W-:-:S02]  /*15a0*/  IMAD R20, R5, R4, R7 ;  /* 0x0000000405147224 */ /* 0x000fc400078e0207 */
[----:B------:R-:W-:Y:S02]  /*15b0*/  IMAD R21, R21, R14, R2 ;  /* 0x0000000e15157224 */ /* 0x000fe400078e0202 */
.L_x_18:
[----:B------:R-:W-:Y:S05]  /*15c0*/  BRA.U UP0, `(.L_x_19) ;  /* 0x0000000100407547 */ /* 0x000fea000b800000 */
[----:B------:R-:W1:Y:S08]  /*15d0*/  LDC.64 R4, c[0x0][0xb10] ;  /* 0x0002c400ff047b82 */ /* 0x000e700000000a00 */
[----:B------:R-:W2:Y:S08]  /*15e0*/  LDC.64 R2, c[0x0][0xb18] ;  /* 0x0002c600ff027b82 */ /* 0x000eb00000000a00 */
[----:B------:R-:W3:Y:S08]  /*15f0*/  LDC R6, c[0x0][0xb20] ;  /* 0x0002c800ff067b82 */ /* 0x000ef00000000800 */
[----:B------:R-:W4:Y:S01]  /*1600*/  LDC R12, c[0x0][0xb0c] ;  /* 0x0002c300ff0c7b82 */ /* 0x000f220000000800 */
[----:B-1----:R-:W-:-:S05]  /*1610*/  IMAD.HI.U32 R4, R21, R4, RZ ;  /* 0x0000000415047227 */ /* 0x002fca00078e00ff */
[----:B------:R-:W-:Y:S01]  /*1620*/  SHF.R.U32.HI R4, RZ, R5, R4 ;  /* 0x00000005ff047219 */ /* 0x000fe20000011604 */
[----:B--2---:R-:W-:Y:S01]  /*1630*/  IMAD.HI.U32 R3, R20, R3, RZ ;  /* 0x0000000314037227 */ /* 0x004fe200078e00ff */
[----:B------:R-:W-:-:S04]  /*1640*/  ISETP.NE.AND P0, PT, R2, 0x1, PT ;  /* 0x000000010200780c */ /* 0x000fc80003f05270 */
[----:B---3--:R-:W-:-:S04]  /*1650*/  SHF.R.U32.HI R3, RZ, R6, R3 ;  /* 0x00000006ff037219 */ /* 0x008fc80000011603 */
[----:B------:R-:W-:Y:S02]  /*1660*/  SEL R3, R20, R3, !P0 ;  /* 0x0000000314037207 */ /* 0x000fe40004000000 */
[----:B----4-:R-:W-:-:S04]  /*1670*/  ISETP.NE.AND P1, PT, R12, 0x1, PT ;  /* 0x000000010c00780c */ /* 0x010fc80003f25270 */
[----:B------:R-:W-:-:S05]  /*1680*/  SEL R6, R21, R4, !P1 ;  /* 0x0000000415067207 */ /* 0x000fca0004800000 */
[----:B------:R-:W-:Y:S02]  /*1690*/  IMAD.IADD R4, R3, 0x1, -R6 ;  /* 0x0000000103047824 */ /* 0x000fe400078e0a06 */
[----:B------:R-:W-:Y:S02]  /*16a0*/  IMAD.IADD R3, R6, 0x1, -R3 ;  /* 0x0000000106037824 */ /* 0x000fe400078e0a03 */
[----:B------:R-:W-:Y:S02]  /*16b0*/  IMAD R21, R4, R12, R21 ;  /* 0x0000000c04157224 */ /* 0x000fe400078e0215 */
[----:B------:R-:W-:Y:S02]  /*16c0*/  IMAD R20, R3, R2, R20 ;  /* 0x0000000203147224 */ /* 0x000fe400078e0214 */
.L_x_19:
[----:B------:R-:W-:Y:S05]  /*16d0*/  BRA.U !UP1, `(.L_x_20) ;  /* 0x00000001090c7547 */ /* 0x000fea000b800000 */
[----:B------:R-:W-:Y:S01]  /*16e0*/  UCGABAR_WAIT ;  /* 0x0000000000007dc7 */ /* 0x000fe20008000000 */
[----:B------:R-:W-:Y:S01]  /*16f0*/  CCTL.IVALL ;  /* 0x00000000ff00798f */ /* 0x000fe20002000000 */
[----:B------:R-:W-:Y:S05]  /*1700*/  BRA `(.L_x_21) ;  /* 0x0000000000047947 */ /* 0x000fea0003800000 */
.L_x_20:
[----:B------:R-:W-:Y:S06]  /*1710*/  BAR.SYNC.DEFER_BLOCKING 0x0 ;  /* 0x0000000000007b1d */ /* 0x000fec0000010000 */
.L_x_21:
[----:B------:R-:W-:Y:S05]  /*1720*/  BRA.U UP2, `(.L_x_22) ;  /* 0x0000001102e07547 */ /* 0x000fea000b800000 */
[----:B------:R-:W1:Y:S01]  /*1730*/  LDCU UR13, c[0x0][0x38c] ;  /* 0x00007180ff0d77ac */ /* 0x000e620008000800 */
[----:B------:R-:W2:Y:S01]  /*1740*/  LDC R9, c[0x0][0x370] ;  /* 0x0000dc00ff097b82 */ /* 0x000ea20000000800 */
[----:B------:R-:W-:Y:S01]  /*1750*/  IMAD.SHL.U32 R16, R11, 0x40, RZ ;  /* 0x000000400b107824 */ /* 0x000fe200078e00ff */
[----:B------:R-:W-:Y:S01]  /*1760*/  PLOP3.LUT P1, PT, PT, PT, UP4, 0x80, 0x8 ;  /* 0x000000000008781c */ /* 0x000fe20003f2f048 */
[----:B------:R-:W-:Y:S01]  /*1770*/  HFMA2 R12, -RZ, RZ, 0, 0 ;  /* 0x00000000ff0c7431 */ /* 0x000fe200000001ff */
[----:B------:R-:W-:Y:S01]  /*1780*/  UISETP.NE.AND UP1, UPT, UR10, URZ, UPT ;  /* 0x000000ff0a00728c */ /* 0x000fe2000bf25270 */
[----:B------:R-:W-:Y:S01]  /*1790*/  ISETP.NE.AND P4, PT, R10, RZ, P5 ;  /* 0x000000ff0a00720c */ /* 0x000fe20002f85270 */
[----:B------:R-:W-:Y:S01]  /*17a0*/  IMAD.MOV.U32 R15, RZ, RZ, 0x1 ;  /* 0x00000001ff0f7424 */ /* 0x000fe200078e00ff */
[----:B------:R-:W-:Y:S01]  /*17b0*/  PLOP3.LUT P1, PT, P1, PT, PT, 0x8, 0x80 ;  /* 0x000000000080781c */ /* 0x000fe20000f2e170 */
[----:B------:R-:W3:Y:S01]  /*17c0*/  LDC R0, c[0x0][0x374] ;  /* 0x0000dd00ff007b82 */ /* 0x000ee20000000800 */
[----:B------:R-:W-:Y:S01]  /*17d0*/  IMAD.MOV.U32 R14, RZ, RZ, RZ ;  /* 0x000000ffff0e7224 */ /* 0x000fe200078e00ff */
[----:B------:R-:W-:Y:S01]  /*17e0*/  MOV R8, 0x1 ;  /* 0x0000000100087802 */ /* 0x000fe20000000f00 */
[----:B------:R-:W-:Y:S01]  /*17f0*/  IMAD.MOV.U32 R10, RZ, RZ, RZ ;  /* 0x000000ffff0a7224 */ /* 0x000fe200078e00ff */
[----:B------:R-:W-:Y:S01]  /*1800*/  LOP3.LUT R16, R16, 0x40, RZ, 0xc0, !PT ;  /* 0x0000004010107812 */ /* 0x000fe200078ec0ff */
[----:B------:R-:W4:Y:S01]  /*1810*/  LDCU.64 UR22, c[0x0][0x348] ;  /* 0x00006900ff1677ac */ /* 0x000f220008000a00 */
[----:B-1----:R-:W-:-:S02]  /*1820*/  UIADD3 UR8, UPT, UPT, UR13, 0x3f, URZ ;  /* 0x0000003f0d087890 */ /* 0x002fc4000fffe0ff */
[----:B------:R-:W-:Y:S02]  /*1830*/  USEL UR25, UR6, 0x2, UP1 ;  /* 0x0000000206197887 */ /* 0x000fe40008800000 */
[----:B------:R-:W-:Y:S01]  /*1840*/  USHF.R.S32.HI UR15, URZ, 0x1f, UR8 ;  /* 0x0000001fff0f7899 */ /* 0x000fe20008011408 */
[----:B------:R-:W-:-:S03]  /*1850*/  UMOV UR26, URZ ;  /* 0x000000ff001a7c82 */ /* 0x000fc60008000000 */
[----:B------:R-:W-:Y:S02]  /*1860*/  ULEA.HI UR15, UR15, UR8, URZ, 0x6 ;  /* 0x000000080f0f7291 */ /* 0x000fe4000f8f30ff */
[----:B------:R-:W-:Y:S02]  /*1870*/  UIADD3 UR8, UPT, UPT, UR13, -0x1, URZ ;  /* 0xffffffff0d087890 */ /* 0x000fe4000fffe0ff */
[----:B------:R-:W-:Y:S02]  /*1880*/  USHF.R.S32.HI UR15, URZ, 0x6, UR15 ;  /* 0x00000006ff0f7899 */ /* 0x000fe4000801140f */
[----:B------:R-:W-:Y:S02]  /*1890*/  UISETP.GE.U32.AND UP2, UPT, UR8, -0x7f, UPT ;  /* 0xffffff810800788c */ /* 0x000fe4000bf46070 */
[----:B------:R-:W-:Y:S02]  /*18a0*/  UISETP.LT.U32.AND UP0, UPT, UR15, 0x5, UPT ;  /* 0x000000050f00788c */ /* 0x000fe4000bf01070 */
[----:B------:R-:W-:-:S02]  /*18b0*/  UIADD3 UR13, UPT, UPT, UR13, 0x7e, URZ ;  /* 0x0000007e0d0d7890 */ /* 0x000fc4000fffe0ff */
[----:B------:R-:W-:-:S04]  /*18c0*/  USEL UR14, UR15, 0x5, UP0 ;  /* 0x000000050f0e7887 */ /* 0x000fc80008000000 */
[----:B------:R-:W-:Y:S02]  /*18d0*/  UIADD3 UR24, UPT, UPT, UR14, -0x1, URZ ;  /* 0xffffffff0e187890 */ /* 0x000fe4000fffe0ff */
[----:B------:R-:W-:Y:S02]  /*18e0*/  @UP2 UIADD3 UR24, UPT, UPT, UR14, URZ, URZ ;  /* 0x000000ff0e182290 */ /* 0x000fe4000fffe0ff */
[----:B------:R-:W-:Y:S02]  /*18f0*/  UIADD3 UR27, UPT, UPT, UR15, -UR14, URZ ;  /* 0x8000000e0f1b7290 */ /* 0x000fe4000fffe0ff */
[----:B------:R-:W-:Y:S02]  /*1900*/  UIADD3 UR21, UPT, UPT, UR24, 0x1, URZ ;  /* 0x0000000118157890 */ /* 0x000fe4000fffe0ff */
[----:B--2-4-:R-:W-:-:S12]  /*1910*/  UIADD3 UR24, UPT, UPT, -UR24, URZ, URZ ;  /* 0x000000ff18187290 */ /* 0x014fd8000fffe1ff */
.L_x_42:
[----:B------:R-:W-:Y:S01]  /*1920*/  UISETP.NE.AND UP0, UPT, UR37, URZ, UPT ;  /* 0x000000ff2500728c */ /* 0x000fe2000bf05270 */
[----:B------:R-:W1:Y:S08]  /*1930*/  S2UR UR37, SR_CgaCtaId ;  /* 0x00000000002579c3 */ /* 0x000e700000008800 */
[----:B------:R-:W-:Y:S05]  /*1940*/  BRA.U UP0, `(.L_x_23) ;  /* 0x0000000100347547 */ /* 0x000fea000b800000 */
[----:B------:R-:W2:Y:S01]  /*1950*/  S2R R2, SR_CgaCtaId ;  /* 0x0000000000027919 */ /* 0x000ea20000008800 */
[----:B------:R-:W-:-:S04]  /*1960*/  MOV R3, 0x400 ;  /* 0x0000040000037802 */ /* 0x000fc80000000f00 */
[----:B--2---:R-:W-:Y:S02]  /*1970*/  LEA R3, R2, R3, 0x18 ;  /* 0x0000000302037211 */ /* 0x004fe400078ec0ff */
[----:B------:R-:W-:-:S03]  /*1980*/  SHF.L.U32 R2, R8, 0x1f, RZ ;  /* 0x0000001f08027819 */ /* 0x000fc600000006ff */
[----:B------:R-:W-:-:S04]  /*1990*/  IMAD R3, R10, 0x8, R3 ;  /* 0x000000080a037824 */ /* 0x000fc800078e0203 */
[----:B------:R-:W2:Y:S02]  /*19a0*/  SYNCS.PHASECHK.TRANS64.TRYWAIT P0, [R3+URZ+0x110], R2 ;  /* 0x00011002030075a7 */ /* 0x000ea400080011ff */
[----:B--2---:R-:W-:Y:S05]  /*19b0*/  @!P0 BRA `(.L_x_24) ;  /* 0x0000007000208947 */ /* 0x004fea0003800000 */
.L_x_150:
[----:B------:R-:W-:Y:S01]  /*19c0*/  VIADD R10, R10, 0x1 ;  /* 0x000000010a0a7836 */ /* 0x000fe20000000000 */
[----:B------:R2:W-:Y:S04]  /*19d0*/  SYNCS.ARRIVE.TRANS64.A1T0 RZ, [R3+URZ+0x100], RZ ;  /* 0x000100ff03ff79a7 */ /* 0x0005e800081000ff */
[----:B------:R-:W-:-:S04]  /*19e0*/  ISETP.NE.AND P0, PT, R10, 0x2, PT ;  /* 0x000000020a00780c */ /* 0x000fc80003f05270 */
[----:B------:R-:W-:Y:S02]  /*19f0*/  SEL R10, R10, RZ, P0 ;  /* 0x000000ff0a0a7207 */ /* 0x000fe40000000000 */
[----:B--2---:R-:W-:-:S04]  /*1a00*/  SEL R3, RZ, 0x1, P0 ;  /* 0x00000001ff037807 */ /* 0x004fc80000000000 */
[----:B------:R-:W-:-:S07]  /*1a10*/  LOP3.LUT R8, R8, R3, RZ, 0x3c, !PT ;  /* 0x0000000308087212 */ /* 0x000fce00078e3cff */
.L_x_23:
[----:B------:R-:W-:Y:S01]  /*1a20*/  UMOV UR6, 0x400 ;  /* 0x0000040000067882 */ /* 0x000fe20000000000 */
[----:B------:R-:W-:Y:S01]  /*1a30*/  LEA.HI R3, R21, R21, RZ, 0x1 ;  /* 0x0000001515037211 */ /* 0x000fe200078f08ff */
[----:B-1----:R-:W-:Y:S01]  /*1a40*/  ULEA UR6, UR37, UR6, 0x18 ;  /* 0x0000000625067291 */ /* 0x002fe2000f8ec0ff */
[----:B------:R-:W-:Y:S01]  /*1a50*/  SHF.L.U32 R2, R15, 0x1f, RZ ;  /* 0x0000001f0f027819 */ /* 0x000fe200000006ff */
[----:B------:R-:W-:Y:S01]  /*1a60*/  UISETP.GE.U32.AND UP0, UPT, UR13, 0x7f, UPT ;  /* 0x0000007f0d00788c */ /* 0x000fe2000bf06070 */
[C---:B------:R-:W-:Y:S01]  /*1a70*/  R2UR UR9, R16.reuse ;  /* 0x00000000100972ca */ /* 0x040fe200000e0000 */
[----:B------:R-:W-:Y:S01]  /*1a80*/  ULEA UR8, UR26, UR6, 0x3 ;  /* 0x000000061a087291 */ /* 0x000fe2000f8e18ff */
[----:B------:R-:W-:Y:S01]  /*1a90*/  IMAD.SHL.U32 R3, R3, 0x40, RZ ;  /* 0x0000004003037824 */ /* 0x000fe200078e00ff */
[----:B------:R-:W-:Y:S01]  /*1aa0*/  R2UR UR10, R16 ;  /* 0x00000000100a72ca */ /* 0x000fe200000e0000 */
[----:B------:R-:W-:-:S03]  /*1ab0*/  UMOV UR28, URZ ;  /* 0x000000ff001c7c82 */ /* 0x000fc60008000000 */
[----:B------:R-:W-:-:S03]  /*1ac0*/  R2UR UR34, R3 ;  /* 0x00000000032272ca */ /* 0x000fc600000e0000 */
[----:B------:R1:W2:Y:S01]  /*1ad0*/  SYNCS.PHASECHK.TRANS64.TRYWAIT P0, [UR8+0x28], R2 ;  /* 0x00002802ff0075a7 */ /* 0x0002a20008001108 */
[----:B------:R-:W-:-:S09]  /*1ae0*/  R2UR UR8, R20 ;  /* 0x00000000140872ca */ /* 0x000fd200000e0000 */
[----:B------:R-:W-:-:S04]  /*1af0*/  ULOP3.LUT UR34, UR9, 0xffffff80, UR34, 0xf8, !UPT ;  /* 0xffffff8009227892 */ /* 0x000fc8000f8ef822 */
[----:B------:R-:W-:Y:S01]  /*1b00*/  ULEA UR10, UR8, UR10, 0x7 ;  /* 0x0000000a080a7291 */ /* 0x000fe2000f8e38ff */
[----:B------:R-:W-:Y:S11]  /*1b10*/  BRA.U !UP0, `(.L_x_25) ;  /* 0x0000000108c87547 */ /* 0x000ff6000b800000 */
[----:B------:R-:W-:Y:S01]  /*1b20*/  UMOV UR16, UR24 ;  /* 0x0000001800107c82 */ /* 0x000fe20008000000 */
[----:B------:R-:W-:Y:S01]  /*1b30*/  UMOV UR20, UR26 ;  /* 0x0000001a00147c82 */ /* 0x000fe20008000000 */
[----:B------:R-:W-:Y:S01]  /*1b40*/  UMOV UR11, URZ ;  /* 0x000000ff000b7c82 */ /* 0x000fe20008000000 */
[----:B------:R-:W-:-:S05]  /*1b50*/  UMOV UR35, UR5 ;  /* 0x0000000500237c82 */ /* 0x000fca0008000000 */
.L_x_31:
[----:B------:R-:W-:Y:S01]  /*1b60*/  ULEA UR33, UR20, UR6, 0x3 ;  /* 0x0000000614217291 */ /* 0x000fe2000f8e18ff */
[----:B------:R-:W-:Y:S01]  /*1b70*/  @P5 MOV R3, 0x8000 ;  /* 0x0000800000035802 */ /* 0x000fe20000000f00 */
[----:B-12---:R-:W-:Y:S10]  /*1b80*/  @P0 BRA `(.L_x_26) ;  /* 0x00000000000c0947 */ /* 0x006ff40003800000 */
[----:B------:R-:W-:-:S04]  /*1b90*/  SHF.L.U32 R5, R15, 0x1f, RZ ;  /* 0x0000001f0f057819 */ /* 0x000fc800000006ff */
[----:B------:R-:W2:Y:S02]  /*1ba0*/  SYNCS.PHASECHK.TRANS64.TRYWAIT P0, [UR33+0x28], R5 ;  /* 0x00002805ff0075a7 */ /* 0x000ea40008001121 */
[----:B--2---:R-:W-:Y:S05]  /*1bb0*/  @!P0 BRA `(.L_x_27) ;  /* 0x0000006c00b48947 */ /* 0x004fea0003800000 */
.L_x_26:
[----:B------:R2:W-:Y:S01]  /*1bc0*/  @P5 SYNCS.ARRIVE.TRANS64 RZ, [UR33], R3 ;  /* 0x00000003ffff59a7 */ /* 0x0005e20008000021 */
[----:B------:R-:W-:Y:S02]  /*1bd0*/  ULOP3.LUT UR8, UR25, 0x2, URZ, 0xfc, !UPT ;  /* 0x0000000219087892 */ /* 0x000fe4000f8efcff */
[----:B------:R-:W-:Y:S02]  /*1be0*/  UIADD3 UR16, UPT, UPT, UR16, 0x1, URZ ;  /* 0x0000000110107890 */ /* 0x000fe4000fffe0ff */
[----:B------:R-:W-:Y:S02]  /*1bf0*/  UISETP.NE.AND UP0, UPT, UR8, 0x2, UPT ;  /* 0x000000020800788c */ /* 0x000fe4000bf05270 */
[----:B------:R-:W-:-:S07]  /*1c00*/  UISETP.NE.AND UP2, UPT, UR16, 0x1, UPT ;  /* 0x000000011000788c */ /* 0x000fce000bf45270 */
[----:B------:R-:W-:Y:S05]  /*1c10*/  BRA.U UP0, `(.L_x_28) ;  /* 0x0000000100047547 */ /* 0x000fea000b800000 */
[----:B------:R-:W-:Y:S05]  /*1c20*/  BPT.TRAP 0x1 ;  /* 0x000000040000795c */ /* 0x000fea0000300000 */
.L_x_28:
[----:B------:R-:W-:Y:S04]  /*1c30*/  BSSY.RECONVERGENT B0, `(.L_x_29) ;  /* 0x0000003000007945 */ /* 0x000fe80003800200 */
[----:B------:R-:W-:Y:S05]  /*1c40*/  @!P4 BRA `(.L_x_30) ;  /* 0x000000000004c947 */ /* 0x000fea0003800000 */
[----:B------:R-:W-:Y:S05]  /*1c50*/  BPT.TRAP 0x1 ;  /* 0x000000040000795c */ /* 0x000fea0000300000 */
.L_x_30:
[----:B------:R-:W-:Y:S05]  /*1c60*/  BSYNC.RECONVERGENT B0 ;  /* 0x0000000000007941 */ /* 0x000fea0003800200 */
.L_x_29:
[----:B------:R-:W-:Y:S02]  /*1c70*/  UIADD3 UR26, UPT, UPT, UR20, 0x1, URZ ;  /* 0x00000001141a7890 */ /* 0x000fe4000fffe0ff */
[----:B------:R-:W-:Y:S02]  /*1c80*/  UIADD3 UR38, UP1, UPT, UR22, 0x80, URZ ;  /* 0x0000008016267890 */ /* 0x000fe4000ff3e0ff */
[----:B------:R-:W-:Y:S02]  /*1c90*/  UISETP.NE.AND UP0, UPT, UR26, 0x5, UPT ;  /* 0x000000051a00788c */ /* 0x000fe4000bf05270 */
[----:B------:R-:W-:Y:S02]  /*1ca0*/  ULOP3.LUT UR33, UR33, 0xfefffff8, URZ, 0xc0, !UPT ;  /* 0xfefffff821217892 */ /* 0x000fe4000f8ec0ff */
[----:B------:R-:W-:Y:S02]  /*1cb0*/  USEL UR9, URZ, 0x1, UP0 ;  /* 0x00000001ff097887 */ /* 0x000fe40008000000 */
[----:B------:R-:W-:-:S02]  /*1cc0*/  USEL UR26, UR26, URZ, UP0 ;  /* 0x000000ff1a1a7287 */ /* 0x000fc40008000000 */
[----:B------:R-:W-:Y:S02]  /*1cd0*/  UIADD3 UR30, UP0, UPT, UR22, 0x180, URZ ;  /* 0x00000180161e7890 */ /* 0x000fe4000ff1e0ff */
[----:B------:R-:W-:Y:S01]  /*1ce0*/  ULEA UR8, UR26, UR6, 0x3 ;  /* 0x000000061a087291 */ /* 0x000fe2000f8e18ff */
[----:B------:R-:W-:Y:S01]  /*1cf0*/  LOP3.LUT R15, R15, UR9, RZ, 0x3c, !PT ;  /* 0x000000090f0f7c12 */ /* 0x000fe2000f8e3cff */
[----:B------:R-:W-:Y:S02]  /*1d00*/  UIADD3.X UR39, UPT, UPT, URZ, UR23, URZ, UP1, !UPT ;  /* 0x00000017ff277290 */ /* 0x000fe40008ffe4ff */
[----:B------:R-:W-:Y:S01]  /*1d10*/  UPRMT UR17, URZ, 0x5410, UR4 ;  /* 0x00005410ff117896 */ /* 0x000fe20008000004 */
[----:B-1----:R-:W-:Y:S01]  /*1d20*/  SHF.L.U32 R2, R15, 0x1f, RZ ;  /* 0x0000001f0f027819 */ /* 0x002fe200000006ff */
[----:B------:R-:W-:Y:S01]  /*1d30*/  UIADD3.X UR31, UPT, UPT, URZ, UR23, URZ, UP0, !UPT ;  /* 0x00000017ff1f7290 */ /* 0x000fe200087fe4ff */
[----:B------:R-:W-:Y:S02]  /*1d40*/  UMOV UR18, 0x0 ;  /* 0x0000000000127882 */ /* 0x000fe40000000000 */
[----:B------:R4:W1:Y:S01]  /*1d50*/  SYNCS.PHASECHK.TRANS64.TRYWAIT P0, [UR8+0x28], R2 ;  /* 0x00002802ff0075a7 */ /* 0x0008620008001108 */
[----:B------:R-:W-:Y:S01]  /*1d60*/  USHF.L.U32 UR8, UR20, 0xd, URZ ;  /* 0x0000000d14087899 */ /* 0x000fe200080006ff */
[----:B------:R-:W-:Y:S01]  /*1d70*/  UMOV UR19, 0x10000000 ;  /* 0x1000000000137882 */ /* 0x000fe20000000000 */
[----:B------:R-:W-:-:S02]  /*1d80*/  UMOV UR12, UR36 ;  /* 0x00000024000c7c82 */ /* 0x000fc40008000000 */
[----:B------:R-:W-:Y:S02]  /*1d90*/  ULEA UR32, UR7, UR8, 0x1 ;  /* 0x0000000807207291 */ /* 0x000fe4000f8e08ff */
[----:B------:R-:W-:Y:S02]  /*1da0*/  UIADD3 UR8, UPT, UPT, UR6, 0xe300, UR8 ;  /* 0x0000e30006087890 */ /* 0x000fe4000fffe008 */
[----:B------:R-:W-:Y:S01]  /*1db0*/  UIADD3 UR32, UPT, UPT, UR6, 0x4300, UR32 ;  /* 0x0000430006207890 */ /* 0x000fe2000fffe020 */
[----:B------:R-:W-:Y:S01]  /*1dc0*/  UMOV UR9, UR33 ;  /* 0x0000002100097c82 */ /* 0x000fe20008000000 */
[----:B------:R-:W-:Y:S01]  /*1dd0*/  UMOV UR28, UR21 ;  /* 0x00000015001c7c82 */ /* 0x000fe20008000000 */
[----:B------:R-:W-:-:S06]  /*1de0*/  UMOV UR20, UR26 ;  /* 0x0000001a00147c82 */ /* 0x000fcc0008000000 */
[----:B------:R2:W-:Y:S01]  /*1df0*/  UTMALDG.3D.MULTICAST.2CTA [UR32], [UR38], UR17, desc[UR18] ;  /* 0x00001220260073b4 */ /* 0x0005e20008211811 */
[----:B------:R3:W-:Y:S01]  /*1e00*/  UTMALDG.3D.2CTA [UR8], [UR30], desc[UR18] ;  /* 0x000012081e0075b4 */ /* 0x0007e20008211000 */
[----:B--2---:R-:W-:Y:S02]  /*1e10*/  UIADD3 UR35, UPT, UPT, UR35, 0x40, URZ ;  /* 0x0000004023237890 */ /* 0x004fe4000fffe0ff */
[----:B---3--:R-:W-:Y:S01]  /*1e20*/  UIADD3 UR11, UPT, UPT, UR11, 0x40, URZ ;  /* 0x000000400b0b7890 */ /* 0x008fe2000fffe0ff */
[----:B----4-:R-:W-:Y:S11]  /*1e30*/  BRA.U UP2, `(.L_x_31) ;  /* 0xfffffffd02487547 */ /* 0x010ff6000b83ffff */
.L_x_25:
[----:B------:R-:W-:Y:S01]  /*1e40*/  ULEA UR8, UR26, UR6, 0x3 ;  /* 0x000000061a087291 */ /* 0x000fe2000f8e18ff */
[----:B-1----:R-:W-:Y:S01]  /*1e50*/  SHF.L.U32 R2, R15, 0x1f, RZ ;  /* 0x0000001f0f027819 */ /* 0x002fe200000006ff */
[----:B------:R-:W-:Y:S01]  /*1e60*/  @!P1 SYNCS.ARRIVE.TRANS64.A1T0 RZ, [UR6+0x98], RZ ;  /* 0x000098ffffff99a7 */ /* 0x000fe20008100006 */
[----:B------:R-:W-:-:S06]  /*1e70*/  UISETP.GT.AND UP0, UPT, UR15, UR14, UPT ;  /* 0x0000000e0f00728c */ /* 0x000fcc000bf04270 */
[----:B--2---:R1:W2:Y:S03]  /*1e80*/  SYNCS.PHASECHK.TRANS64.TRYWAIT P0, [UR8+0x28], R2 ;  /* 0x00002802ff0075a7 */ /* 0x0042a60008001108 */
[----:B------:R-:W-:Y:S05]  /*1e90*/  BRA.U !UP0, `(.L_x_32) ;  /* 0x0000000108c47547 */ /* 0x000fea000b800000 */
[----:B------:R-:W-:Y:S01]  /*1ea0*/  UIADD3 UR29, UPT, UPT, UR27, UR28, URZ ;  /* 0x0000001c1b1d7290 */ /* 0x000fe2000fffe0ff */
[----:B------:R-:W-:-:S11]  /*1eb0*/  UMOV UR31, UR26 ;  /* 0x0000001a001f7c82 */ /* 0x000fd60008000000 */
.L_x_38:
[----:B------:R-:W-:Y:S01]  /*1ec0*/  ULEA UR17, UR31, UR6, 0x3 ;  /* 0x000000061f117291 */ /* 0x000fe2000f8e18ff */
[----:B--2---:R-:W-:Y:S01]  /*1ed0*/  @P5 MOV R3, 0x8000 ;  /* 0x0000800000035802 */ /* 0x004fe20000000f00 */
[----:B-12---:R-:W-:Y:S10]  /*1ee0*/  @P0 BRA `(.L_x_33) ;  /* 0x00000000000c0947 */ /* 0x006ff40003800000 */
[----:B------:R-:W-:-:S04]  /*1ef0*/  SHF.L.U32 R5, R15, 0x1f, RZ ;  /* 0x0000001f0f057819 */ /* 0x000fc800000006ff */
[----:B------:R-:W2:Y:S02]  /*1f00*/  SYNCS.PHASECHK.TRANS64.TRYWAIT P0, [UR17+0x28], R5 ;  /* 0x00002805ff0075a7 */ /* 0x000ea40008001111 */
[----:B--2---:R-:W-:Y:S05]  /*1f10*/  @!P0 BRA `(.L_x_34) ;  /* 0x0000006800f48947 */ /* 0x004fea0003800000 */
.L_x_33:
[----:B------:R2:W-:Y:S01]  /*1f20*/  @P5 SYNCS.ARRIVE.TRANS64 RZ, [UR17], R3 ;  /* 0x00000003ffff59a7 */ /* 0x0005e20008000011 */
[----:B------:R-:W-:-:S04]  /*1f30*/  ULOP3.LUT UR8, UR25, 0x2, URZ, 0xfc, !UPT ;  /* 0x0000000219087892 */ /* 0x000fc8000f8efcff */
[----:B------:R-:W-:-:S09]  /*1f40*/  UISETP.NE.AND UP0, UPT, UR8, 0x2, UPT ;  /* 0x000000020800788c */ /* 0x000fd2000bf05270 */
[----:B------:R-:W-:Y:S05]  /*1f50*/  BRA.U UP0, `(.L_x_35) ;  /* 0x0000000100047547 */ /* 0x000fea000b800000 */
[----:B------:R-:W-:Y:S05]  /*1f60*/  BPT.TRAP 0x1 ;  /* 0x000000040000795c */ /* 0x000fea0000300000 */
.L_x_35:
[----:B------:R-:W-:Y:S04]  /*1f70*/  BSSY.RECONVERGENT B0, `(.L_x_36) ;  /* 0x0000003000007945 */ /* 0x000fe80003800200 */
[----:B------:R-:W-:Y:S05]  /*1f80*/  @!P4 BRA `(.L_x_37) ;  /* 0x000000000004c947 */ /* 0x000fea0003800000 */
[----:B------:R-:W-:Y:S05]  /*1f90*/  BPT.TRAP 0x1 ;  /* 0x000000040000795c */ /* 0x000fea0000300000 */
.L_x_37:
[----:B------:R-:W-:Y:S05]  /*1fa0*/  BSYNC.RECONVERGENT B0 ;  /* 0x0000000000007941 */ /* 0x000fea0003800200 */
.L_x_36:
[----:B------:R-:W-:Y:S02]  /*1fb0*/  UIADD3 UR26, UPT, UPT, UR31, 0x1, URZ ;  /* 0x000000011f1a7890 */ /* 0x000fe4000fffe0ff */
[----:B------:R-:W-:Y:S02]  /*1fc0*/  UIADD3 UR40, UP1, UPT, UR22, 0x80, URZ ;  /* 0x0000008016287890 */ /* 0x000fe4000ff3e0ff */
[----:B------:R-:W-:Y:S02]  /*1fd0*/  UISETP.NE.AND UP0, UPT, UR26, 0x5, UPT ;  /* 0x000000051a00788c */ /* 0x000fe4000bf05270 */
[----:B------:R-:W-:Y:S02]  /*1fe0*/  USHF.L.U32 UR11, UR28, 0x6, URZ ;  /* 0x000000061c0b7899 */ /* 0x000fe400080006ff */
[----:B------:R-:W-:Y:S02]  /*1ff0*/  USEL UR9, URZ, 0x1, UP0 ;  /* 0x00000001ff097887 */ /* 0x000fe40008000000 */
[----:B------:R-:W-:-:S02]  /*2000*/  USEL UR26, UR26, URZ, UP0 ;  /* 0x000000ff1a1a7287 */ /* 0x000fc40008000000 */
[----:B------:R-:W-:Y:S02]  /*2010*/  UIADD3 UR38, UP0, UPT, UR22, 0x180, URZ ;  /* 0x0000018016267890 */ /* 0x000fe4000ff1e0ff */
[----:B------:R-:W-:Y:S01]  /*2020*/  ULEA UR8, UR26, UR6, 0x3 ;  /* 0x000000061a087291 */ /* 0x000fe2000f8e18ff */
[----:B------:R-:W-:Y:S01]  /*2030*/  LOP3.LUT R15, R15, UR9, RZ, 0x3c, !PT ;  /* 0x000000090f0f7c12 */ /* 0x000fe2000f8e3cff */
[----:B------:R-:W-:Y:S02]  /*2040*/  ULOP3.LUT UR17, UR17, 0xfefffff8, URZ, 0xc0, !UPT ;  /* 0xfefffff811117892 */ /* 0x000fe4000f8ec0ff */
[----:B------:R-:W-:Y:S01]  /*2050*/  UIADD3 UR19, UPT, UPT, UR5, UR11, URZ ;  /* 0x0000000b05137290 */ /* 0x000fe2000fffe0ff */
[----:B-1----:R-:W-:Y:S01]  /*2060*/  SHF.L.U32 R2, R15, 0x1f, RZ ;  /* 0x0000001f0f027819 */ /* 0x002fe200000006ff */
[----:B------:R-:W-:Y:S02]  /*2070*/  UIADD3.X UR41, UPT, UPT, URZ, UR23, URZ, UP1, !UPT ;  /* 0x00000017ff297290 */ /* 0x000fe40008ffe4ff */
[----:B------:R-:W-:Y:S01]  /*2080*/  UPRMT UR30, URZ, 0x5410, UR4 ;  /* 0x00005410ff1e7896 */ /* 0x000fe20008000004 */
[----:B------:R4:W1:Y:S01]  /*2090*/  SYNCS.PHASECHK.TRANS64.TRYWAIT P0, [UR8+0x28], R2 ;  /* 0x00002802ff0075a7 */ /* 0x0008620008001108 */
[----:B------:R-:W-:-:S02]  /*20a0*/  USHF.L.U32 UR8, UR31, 0xd, URZ ;  /* 0x0000000d1f087899 */ /* 0x000fc400080006ff */
[----:B------:R-:W-:Y:S02]  /*20b0*/  UIADD3.X UR39, UPT, UPT, URZ, UR23, URZ, UP0, !UPT ;  /* 0x00000017ff277290 */ /* 0x000fe400087fe4ff */
[----:B------:R-:W-:Y:S02]  /*20c0*/  ULEA UR16, UR7, UR8, 0x1 ;  /* 0x0000000807107291 */ /* 0x000fe4000f8e08ff */
[----:B------:R-:W-:Y:S02]  /*20d0*/  UIADD3 UR8, UPT, UPT, UR6, 0xe300, UR8 ;  /* 0x0000e30006087890 */ /* 0x000fe4000fffe008 */
[----:B------:R-:W-:Y:S01]  /*20e0*/  UIADD3 UR16, UPT, UPT, UR6, 0x4300, UR16 ;  /* 0x0000430006107890 */ /* 0x000fe2000fffe010 */
[----:B------:R-:W-:Y:S01]  /*20f0*/  UMOV UR32, 0x0 ;  /* 0x0000000000207882 */ /* 0x000fe20000000000 */
[----:B------:R-:W-:Y:S01]  /*2100*/  UMOV UR33, 0x10000000 ;  /* 0x1000000000217882 */ /* 0x000fe20000000000 */
[----:B------:R-:W-:Y:S01]  /*2110*/  UMOV UR18, UR34 ;  /* 0x0000002200127c82 */ /* 0x000fe20008000000 */
[----:B------:R-:W-:Y:S01]  /*2120*/  UMOV UR20, UR36 ;  /* 0x0000002400147c82 */ /* 0x000fe20008000000 */
[----:B------:R-:W-:Y:S01]  /*2130*/  UMOV UR12, UR36 ;  /* 0x00000024000c7c82 */ /* 0x000fe20008000000 */
[----:B------:R-:W-:Y:S01]  /*2140*/  UMOV UR9, UR17 ;  /* 0x0000001100097c82 */ /* 0x000fe20008000000 */
[----:B------:R-:W-:-:S02]  /*2150*/  UIADD3 UR28, UPT, UPT, UR28, 0x1, URZ ;  /* 0x000000011c1c7890 */ /* 0x000fc4000fffe0ff */
[----:B------:R4:W-:Y:S01]  /*2160*/  UTMALDG.3D.MULTICAST.2CTA [UR16], [UR40], UR30, desc[UR32] ;  /* 0x00002010280073b4 */ /* 0x0009e2000821181e */
[----:B------:R-:W-:Y:S01]  /*2170*/  UMOV UR31, UR26 ;  /* 0x0000001a001f7c82 */ /* 0x000fe20008000000 */
[----:B------:R-:W-:Y:S01]  /*2180*/  UISETP.NE.AND UP0, UPT, UR28, UR29, UPT ;  /* 0x0000001d1c00728c */ /* 0x000fe2000bf05270 */
[----:B------:R4:W-:Y:S08]  /*2190*/  UTMALDG.3D.2CTA [UR8], [UR38], desc[UR32] ;  /* 0x00002008260075b4 */ /* 0x0009f00008211000 */
[----:B----4-:R-:W-:Y:S05]  /*21a0*/  BRA.U UP0, `(.L_x_38) ;  /* 0xfffffffd00447547 */ /* 0x010fea000b83ffff */
.L_x_32:
[----:B-1----:R-:W-:Y:S01]  /*21b0*/  LEA R2, R14, UR6, 0x3 ;  /* 0x000000060e027c11 */ /* 0x002fe2000f8e18ff */
[----:B------:R-:W-:Y:S01]  /*21c0*/  NOP ;  /* 0x0000000000007918 */ /* 0x000fe20000000000 */
[----:B--2---:R-:W-:Y:S02]  /*21d0*/  SHF.L.U32 R3, R12, 0x1f, RZ ;  /* 0x0000001f0c037819 */ /* 0x004fe400000006ff */
[----:B------:R-:W-:Y:S02]  /*21e0*/  LEA R4, R14, UR6, 0x4 ;  /* 0x000000060e047c11 */ /* 0x000fe4000f8e20ff */
[----:B------:R-:W1:Y:S02]  /*21f0*/  SYNCS.PHASECHK.TRANS64.TRYWAIT P0, [R2+URZ+0xa0], R3 ;  /* 0x0000a003020075a7 */ /* 0x000e6400080011ff */
[----:B-1----:R-:W-:Y:S05]  /*2200*/  @!P0 BRA `(.L_x_39) ;  /* 0x0000006800508947 */ /* 0x002fea0003800000 */
.L_x_153:
[----:B------:R-:W2:Y:S01]  /*2210*/  LDS.128 R4, [R4+0x130] ;  /* 0x0001300004047984 */ /* 0x000ea20000000c00 */
[----:B------:R-:W-:Y:S01]  /*2220*/  ISETP.GE.AND P0, PT, R26, 0x1, PT ;  /* 0x000000011a00780c */ /* 0x000fe20003f06270 */
[----:B-1----:R-:W-:Y:S01]  /*2230*/  VIADD R2, R2, 0xb0 ;  /* 0x000000b002027836 */ /* 0x002fe20000000000 */
[----:B------:R-:W-:Y:S01]  /*2240*/  @!PT LDS RZ, [RZ] ;  /* 0x00000000fffff984 */ /* 0x000fe20000000800 */
[----:B------:R-:W-:Y:S01]  /*2250*/  @!PT LDS RZ, [RZ] ;  /* 0x00000000fffff984 */ /* 0x000fe20000000800 */
[----:B------:R-:W-:Y:S01]  /*2260*/  @!PT LDS RZ, [RZ] ;  /* 0x00000000fffff984 */ /* 0x000fe20000000800 */
[----:B------:R-:W-:Y:S01]  /*2270*/  @!PT LDS RZ, [RZ] ;  /* 0x00000000fffff984 */ /* 0x000fe20000000800 */
[----:B------:R1:W-:Y:S06]  /*2280*/  MEMBAR.ALL.CTA ;  /* 0x0000000000007992 */ /* 0x0003ec0000008000 */
[----:B-1----:R-:W1:Y:S01]  /*2290*/  FENCE.VIEW.ASYNC.S ;  /* 0x00000000000073c6 */ /* 0x002e620000000000 */
[----:B------:R-:W-:-:S04]  /*22a0*/  PRMT R2, RZ, 0x654, R2 ;  /* 0x00000654ff027816 */ /* 0x000fc80000000002 */
[----:B-1----:R1:W-:Y:S01]  /*22b0*/  SYNCS.ARRIVE.TRANS64.RED.A1T0 RZ, [R2+URZ], RZ ;  /* 0x000000ff02ff79a7 */ /* 0x0023e200081004ff */
[----:B--2---:R-:W-:-:S13]  /*22c0*/  LOP3.LUT P2, RZ, R6, 0x1, RZ, 0xc0, !PT ;  /* 0x0000000106ff7812 */ /* 0x004fda000784c0ff */
[----:B------:R-:W-:Y:S01]  /*22d0*/  @P2 SHF.R.U32.HI R3, RZ, 0x10, R5 ;  /* 0x00000010ff032819 */ /* 0x000fe20000011605 */
[----:B------:R-:W-:Y:S01]  /*22e0*/  VOTEU.ANY UP0, P2 ;  /* 0x0000000000ff7886 */ /* 0x000fe20001000100 */
[----:B------:R-:W-:Y:S02]  /*22f0*/  @P2 MOV R13, R4 ;  /* 0x00000004000d2202 */ /* 0x000fe40000000f00 */
[----:B------:R-:W-:Y:S02]  /*2300*/  @P2 R2UR.BROADCAST UR8, R3 ;  /* 0x00000000030822ca */ /* 0x000fe400008e0000 */
[----:B------:R-:W-:-:S11]  /*2310*/  @P2 LOP3.LUT R11, R5, 0xffff, RZ, 0xc0, !PT ;  /* 0x0000ffff050b2812 */ /* 0x000fd600078ec0ff */
[----:B------:R-:W-:Y:S01]  /*2320*/  @UP0 UMOV UR36, UR8 ;  /* 0x0000000800240c82 */ /* 0x000fe20008000000 */
[----:B-1----:R-:W-:Y:S05]  /*2330*/  @!P0 BRA `(.L_x_40) ;  /* 0x0000000000b88947 */ /* 0x002fea0003800000 */
[----:B------:R-:W3:Y:S01]  /*2340*/  LDC.64 R4, c[0x0][0xb18] ;  /* 0x0002c600ff047b82 */ /* 0x000ee20000000a00 */
[----:B------:R-:W-:-:S07]  /*2350*/  ISETP.NE.AND P3, PT, R26, 0x1, PT ;  /* 0x000000011a00780c */ /* 0x000fce0003f65270 */
[----:B------:R-:W1:Y:S08]  /*2360*/  LDC.64 R6, c[0x0][0xb10] ;  /* 0x0002c400ff067b82 */ /* 0x000e700000000a00 */
[----:B------:R-:W2:Y:S08]  /*2370*/  LDC R17, c[0x0][0xb20] ;  /* 0x0002c800ff117b82 */ /* 0x000eb00000000800 */
[----:B------:R-:W4:Y:S01]  /*2380*/  LDC R18, c[0x0][0xb0c] ;  /* 0x0002c300ff127b82 */ /* 0x000f220000000800 */
[----:B---3--:R-:W-:Y:S01]  /*2390*/  IMAD.HI.U32 R22, R0, R5, RZ ;  /* 0x0000000500167227 */ /* 0x008fe200078e00ff */
[----:B------:R-:W-:-:S06]  /*23a0*/  ISETP.NE.AND P0, PT, R4, 0x1, PT ;  /* 0x000000010400780c */ /* 0x000fcc0003f05270 */
[----:B------:R-:W3:Y:S01]  /*23b0*/  LDC.64 R2, c[0x0][0xb28] ;  /* 0x0002ca00ff027b82 */ /* 0x000ee20000000a00 */
[----:B-1----:R-:W-:-:S04]  /*23c0*/  IMAD.HI.U32 R20, R9, R6, RZ ;  /* 0x0000000609147227 */ /* 0x002fc800078e00ff */
[----:B------:R-:W-:Y:S01]  /*23d0*/  IMAD.HI.U32 R24, R13, R6, RZ ;  /* 0x000000060d187227 */ /* 0x000fe200078e00ff */
[----:B------:R-:W-:Y:S02]  /*23e0*/  SHF.R.U32.HI R20, RZ, R7, R20 ;  /* 0x00000007ff147219 */ /* 0x000fe40000011614 */
[----:B--2---:R-:W-:Y:S01]  /*23f0*/  SHF.R.U32.HI R19, RZ, R17, R22 ;  /* 0x00000011ff137219 */ /* 0x004fe20000011616 */
[----:B------:R-:W-:Y:S01]  /*2400*/  IMAD.HI.U32 R22, R11, R5, RZ ;  /* 0x000000050b167227 */ /* 0x000fe200078e00ff */
[----:B------:R-:W-:Y:S02]  /*2410*/  SHF.R.U32.HI R24, RZ, R7, R24 ;  /* 0x00000007ff187219 */ /* 0x000fe40000011618 */
[----:B------:R-:W-:Y:S02]  /*2420*/  SEL R19, R0, R19, !P0 ;  /* 0x0000001300137207 */ /* 0x000fe40004000000 */
[----:B------:R-:W-:Y:S02]  /*2430*/  SHF.R.U32.HI R22, RZ, R17, R22 ;  /* 0x00000011ff167219 */ /* 0x000fe40000011616 */
[----:B----4-:R-:W-:-:S02]  /*2440*/  ISETP.NE.AND P1, PT, R18, 0x1, PT ;  /* 0x000000011200780c */ /* 0x010fc40003f25270 */
[----:B------:R-:W-:Y:S02]  /*2450*/  SEL R5, R11, R22, !P0 ;  /* 0x000000160b057207 */ /* 0x000fe40004000000 */
[----:B------:R-:W-:Y:S02]  /*2460*/  SEL R21, R9, R20, !P1 ;  /* 0x0000001409157207 */ /* 0x000fe40004800000 */
[----:B------:R-:W-:Y:S01]  /*2470*/  SEL R7, R13, R24, !P1 ;  /* 0x000000180d077207 */ /* 0x000fe20004800000 */
[----:B---3--:R-:W-:Y:S01]  /*2480*/  IMAD.HI.U32 R20, R19, R2, RZ ;  /* 0x0000000213147227 */ /* 0x008fe200078e00ff */
[----:B------:R-:W-:-:S03]  /*2490*/  IADD3 R17, PT, PT, -R5, RZ, RZ ;  /* 0x000000ff05117210 */ /* 0x000fc60007ffe1ff */
        /* <DEDUP_REMOVED lines=11> */
[----:B------:R-:W-:-:S04]  /*2550*/  @!P0 IMAD.HI.U32 R20, R7, R2, RZ ;  /* 0x0000000207148227 */ /* 0x000fc800078e00ff */
[----:B------:R-:W-:Y:S01]  /*2560*/  IMAD.MOV R2, RZ, RZ, -R6 ;  /* 0x000000ffff027224 */ /* 0x000fe200078e0a06 */
[----:B------:R-:W-:-:S03]  /*2570*/  @!P0 SHF.R.U32.HI R20, RZ, R3, R20 ;  /* 0x00000003ff148219 */ /* 0x000fc60000011614 */
[----:B------:R-:W-:Y:S01]  /*2580*/  IMAD R2, R26, R2, R5 ;  /* 0x000000021a027224 */ /* 0x000fe200078e0205 */
        /* <DEDUP_REMOVED lines=9> */
.L_x_40:
[----:B------:R-:W1:Y:S02]  /*2620*/  LDCU UR8, c[0x0][0xb30] ;  /* 0x00016600ff0877ac */ /* 0x000e640008000800 */
[----:B-1----:R-:W-:-:S09]  /*2630*/  UISETP.NE.AND UP0, UPT, UR8, 0x1, UPT ;  /* 0x000000010800788c */ /* 0x002fd2000bf05270 */
[----:B------:R-:W-:Y:S05]  /*2640*/  BRA.U UP0, `(.L_x_41) ;  /* 0x0000000100407547 */ /* 0x000fea000b800000 */
[----:B------:R-:W1:Y:S08]  /*2650*/  LDC.64 R4, c[0x0][0xb10] ;  /* 0x0002c400ff047b82 */ /* 0x000e700000000a00 */
[----:B------:R-:W2:Y:S08]  /*2660*/  LDC.64 R2, c[0x0][0xb18] ;  /* 0x0002c600ff027b82 */ /* 0x000eb00000000a00 */
[----:B------:R-:W4:Y:S08]  /*2670*/  LDC R6, c[0x0][0xb20] ;  /* 0x0002c800ff067b82 */ /* 0x000f300000000800 */
[----:B------:R-:W3:Y:S01]  /*2680*/  LDC R18, c[0x0][0xb0c] ;  /* 0x0002c300ff127b82 */ /* 0x000ee20000000800 */
[----:B-1----:R-:W-:-:S05]  /*2690*/  IMAD.HI.U32 R4, R13, R4, RZ ;  /* 0x000000040d047227 */ /* 0x002fca00078e00ff */
[----:B------:R-:W-:Y:S01]  /*26a0*/  SHF.R.U32.HI R4, RZ, R5, R4 ;  /* 0x00000005ff047219 */ /* 0x000fe20000011604 */
[----:B--2---:R-:W-:Y:S01]  /*26b0*/  IMAD.HI.U32 R3, R11, R3, RZ ;  /* 0x000000030b037227 */ /* 0x004fe200078e00ff */
[----:B------:R-:W-:-:S04]  /*26c0*/  ISETP.NE.AND P0, PT, R2, 0x1, PT ;  /* 0x000000010200780c */ /* 0x000fc80003f05270 */
[----:B----4-:R-:W-:-:S04]  /*26d0*/  SHF.R.U32.HI R6, RZ, R6, R3 ;  /* 0x00000006ff067219 */ /* 0x010fc80000011603 */
[----:B------:R-:W-:Y:S02]  /*26e0*/  SEL R3, R11, R6, !P0 ;  /* 0x000000060b037207 */ /* 0x000fe40004000000 */
[----:B---3--:R-:W-:-:S04]  /*26f0*/  ISETP.NE.AND P1, PT, R18, 0x1, PT ;  /* 0x000000011200780c */ /* 0x008fc80003f25270 */
[----:B------:R-:W-:-:S05]  /*2700*/  SEL R4, R13, R4, !P1 ;  /* 0x000000040d047207 */ /* 0x000fca0004800000 */
[----:B------:R-:W-:Y:S02]  /*2710*/  IMAD.IADD R5, R3, 0x1, -R4 ;  /* 0x0000000103057824 */ /* 0x000fe400078e0a04 */
[----:B------:R-:W-:Y:S02]  /*2720*/  IMAD.IADD R3, R4, 0x1, -R3 ;  /* 0x0000000104037824 */ /* 0x000fe400078e0a03 */
[----:B------:R-:W-:Y:S02]  /*2730*/  IMAD R13, R5, R18, R13 ;  /* 0x00000012050d7224 */ /* 0x000fe400078e020d */
[----:B------:R-:W-:-:S07]  /*2740*/  IMAD R11, R3, R2, R11 ;  /* 0x00000002030b7224 */ /* 0x000fce00078e020b */
.L_x_41:
[----:B------:R-:W-:Y:S01]  /*2750*/  VIADD R14, R14, 0x1 ;  /* 0x000000010e0e7836 */ /* 0x000fe20000000000 */
[----:B------:R-:W-:Y:S01]  /*2760*/  PLOP3.LUT P1, PT, PT, PT, PT, 0x80, 0x8 ;  /* 0x000000000008781c */ /* 0x000fe20003f2f070 */
[----:B------:R-:W-:Y:S02]  /*2770*/  IMAD.IADD R21, R13, 0x1, R64 ;  /* 0x000000010d157824 */ /* 0x000fe400078e0240 */
[----:B------:R-:W-:Y:S01]  /*2780*/  IMAD.IADD R20, R11, 0x1, R62 ;  /* 0x000000010b147824 */ /* 0x000fe200078e023e */
[----:B------:R-:W-:-:S04]  /*2790*/  ISETP.NE.AND P0, PT, R14, 0x2, PT ;  /* 0x000000020e00780c */ /* 0x000fc80003f05270 */
[----:B------:R-:W-:Y:S02]  /*27a0*/  SEL R3, RZ, 0x1, P0 ;  /* 0x00000001ff037807 */ /* 0x000fe40000000000 */
[----:B------:R-:W-:Y:S02]  /*27b0*/  SEL R14, R14, RZ, P0 ;  /* 0x000000ff0e0e7207 */ /* 0x000fe40000000000 */
[----:B------:R-:W-:Y:S01]  /*27c0*/  LOP3.LUT R12, R12, R3, RZ, 0x3c, !PT ;  /* 0x000000030c0c7212 */ /* 0x000fe200078e3cff */
[----:B------:R-:W-:Y:S06]  /*27d0*/  @P2 BRA `(.L_x_42) ;  /* 0xfffffff000502947 */ /* 0x000fec000383ffff */
[----:B------:R-:W-:Y:S01]  /*27e0*/  UIADD3 UR6, UPT, UPT, UR6, 0x28, URZ ;  /* 0x0000002806067890 */ /* 0x000fe2000fffe0ff */
[----:B------:R-:W-:-:S03]  /*27f0*/  SHF.L.U32 R3, R15, 0x1f, RZ ;  /* 0x0000001f0f037819 */ /* 0x000fc600000006ff */
[----:B------:R-:W-:-:S09]  /*2800*/  ULEA UR4, UR26, UR6, 0x3 ;  /* 0x000000061a047291 */ /* 0x000fd2000f8e18ff */
[----:B------:R-:W1:Y:S02]  /*2810*/  SYNCS.PHASECHK.TRANS64.TRYWAIT P0, [UR4], R3 ;  /* 0x00000003ff0075a7 */ /* 0x000e640008001104 */
[----:B-1----:R-:W-:Y:S05]  /*2820*/  @!P0 BRA `(.L_x_43) ;  /* 0x0000006000dc8947 */ /* 0x002fea0003800000 */
.L_x_155:
[----:B------:R-:W-:-:S04]  /*2830*/  UIADD3 UR5, UPT, UPT, UR26, 0x1, URZ ;  /* 0x000000011a057890 */ /* 0x000fc8000fffe0ff */
[----:B------:R-:W-:-:S04]  /*2840*/  UISETP.NE.AND UP0, UPT, UR5, 0x5, UPT ;  /* 0x000000050500788c */ /* 0x000fc8000bf05270 */
[----:B------:R-:W-:Y:S02]  /*2850*/  USEL UR7, URZ, 0x1, UP0 ;  /* 0x00000001ff077887 */ /* 0x000fe40008000000 */
[----:B------:R-:W-:-:S04]  /*2860*/  USEL UR5, UR5, URZ, UP0 ;  /* 0x000000ff05057287 */ /* 0x000fc80008000000 */
[----:B------:R-:W-:Y:S01]  /*2870*/  ULEA UR4, UR5, UR6, 0x3 ;  /* 0x0000000605047291 */ /* 0x000fe2000f8e18ff */
[----:B------:R-:W-:-:S04]  /*2880*/  LOP3.LUT R2, R15, UR7, RZ, 0x3c, !PT ;  /* 0x000000070f027c12 */ /* 0x000fc8000f8e3cff */
[----:B-1----:R-:W-:-:S04]  /*2890*/  SHF.L.U32 R3, R2, 0x1f, RZ ;  /* 0x0000001f02037819 */ /* 0x002fc800000006ff */
[----:B------:R-:W1:Y:S02]  /*28a0*/  SYNCS.PHASECHK.TRANS64.TRYWAIT P0, [UR4], R3 ;  /* 0x00000003ff0075a7 */ /* 0x000e640008001104 */
[----:B-1----:R-:W-:Y:S05]  /*28b0*/  @!P0 BRA `(.L_x_44) ;  /* 0x0000006000d08947 */ /* 0x002fea0003800000 */
.L_x_157:
        /* <DEDUP_REMOVED lines=9> */
.L_x_159:
        /* <DEDUP_REMOVED lines=9> */
.L_x_161:
[----:B------:R-:W-:-:S04]  /*29e0*/  UIADD3 UR5, UPT, UPT, UR5, 0x1, URZ ;  /* 0x0000000105057890 */ /* 0x000fc8000fffe0ff */
[----:B------:R-:W-:-:S04]  /*29f0*/  UISETP.NE.AND UP0, UPT, UR5, 0x5, UPT ;  /* 0x000000050500788c */ /* 0x000fc8000bf05270 */
[----:B------:R-:W-:Y:S02]  /*2a00*/  USEL UR4, URZ, 0x1, UP0 ;  /* 0x00000001ff047887 */ /* 0x000fe40008000000 */
[----:B------:R-:W-:-:S04]  /*2a10*/  USEL UR5, UR5, URZ, UP0 ;  /* 0x000000ff05057287 */ /* 0x000fc80008000000 */
[----:B------:R-:W-:Y:S01]  /*2a20*/  ULEA UR5, UR5, UR6, 0x3 ;  /* 0x0000000605057291 */ /* 0x000fe2000f8e18ff */
[----:B-1----:R-:W-:-:S04]  /*2a30*/  LOP3.LUT R3, R2, UR4, RZ, 0x3c, !PT ;  /* 0x0000000402037c12 */ /* 0x002fc8000f8e3cff */
[----:B------:R-:W-:Y:S01]  /*2a40*/  SHF.L.U32 R3, R3, 0x1f, RZ ;  /* 0x0000001f03037819 */ /* 0x000fe200000006ff */
[----:B---3--:R-:W-:-:S07]  /*2a50*/  IMAD.U32 R0, RZ, RZ, UR5 ;  /* 0x00000005ff007e24 */ /* 0x008fce000f8e00ff */
.L_x_47:
[----:B-1----:R1:W2:Y:S02]  /*2a60*/  SYNCS.PHASECHK.TRANS64.TRYWAIT P0, [R0+URZ], R3 ;  /* 0x00000003000075a7 */ /* 0x0022a400080011ff */
[----:B--2---:R-:W-:Y:S05]  /*2a70*/  @!P0 NANOSLEEP.SYNCS 0x989680 ;  /* 0x009896800000895d */ /* 0x004fea0003900000 */
[----:B------:R-:W2:Y:S02]  /*2a80*/  @!P0 SYNCS.PHASECHK.TRANS64 P0, [R0+URZ], R3 ;  /* 0x00000003000085a7 */ /* 0x000ea400080010ff */
[----:B--2---:R-:W-:Y:S05]  /*2a90*/  @P0 EXIT ;  /* 0x000000000000094d */ /* 0x004fea0003800000 */
[----:B------:R-:W-:Y:S05]  /*2aa0*/  BRA `(.L_x_47) ;  /* 0xfffffffc00ec7947 */ /* 0x000fea000383ffff */
.L_x_22:
[----:B------:R-:W-:-:S04]  /*2ab0*/  UISETP.NE.AND UP0, UPT, UR37, URZ, UPT ;  /* 0x000000ff2500728c */ /* 0x000fc8000bf05270 */
[----:B------:R-:W-:-:S09]  /*2ac0*/  UISETP.NE.OR UP0, UPT, UR10, 0x1, UP0 ;  /* 0x000000010a00788c */ /* 0x000fd20008705670 */
[----:B------:R-:W-:Y:S05]  /*2ad0*/  BRA.U UP0, `(.L_x_48) ;  /* 0x00000005004c7547 */ /* 0x000fea000b800000 */
[----:B------:R-:W-:Y:S01]  /*2ae0*/  HFMA2 R11, -RZ, RZ, 0, 0 ;  /* 0x00000000ff0b7431 */ /* 0x000fe200000001ff */
[----:B------:R-:W-:Y:S01]  /*2af0*/  ISETP.GE.U32.AND P2, PT, R10, 0x8, PT ;  /* 0x000000080a00780c */ /* 0x000fe20003f46070 */
[----:B------:R-:W-:Y:S01]  /*2b00*/  IMAD.MOV.U32 R12, RZ, RZ, 0x1 ;  /* 0x00000001ff0c7424 */ /* 0x000fe200078e00ff */
[----:B------:R-:W-:Y:S01]  /*2b10*/  CS2R R8, SRZ ;  /* 0x0000000000087805 */ /* 0x000fe2000001ff00 */
[----:B------:R-:W-:Y:S01]  /*2b20*/  IMAD.MOV.U32 R3, RZ, RZ, RZ ;  /* 0x000000ffff037224 */ /* 0x000fe200078e00ff */
[----:B------:R-:W-:Y:S01]  /*2b30*/  UMOV UR4, 0x400 ;  /* 0x0000040000047882 */ /* 0x000fe20000000000 */
[----:B------:R-:W-:Y:S01]  /*2b40*/  UMOV UR6, URZ ;  /* 0x000000ff00067c82 */ /* 0x000fe20008000000 */
[----:B------:R-:W-:-:S12]  /*2b50*/  ULEA UR37, UR37, UR4, 0x18 ;  /* 0x0000000425257291 */ /* 0x000fd8000f8ec0ff */
.L_x_52:
[----:B------:R-:W-:Y:S02]  /*2b60*/  LEA R0, R3, UR37, 0x3 ;  /* 0x0000002503007c11 */ /* 0x000fe4000f8e18ff */
[----:B------:R-:W-:-:S03]  /*2b70*/  SHF.L.U32 R5, R8, 0x1f, RZ ;  /* 0x0000001f08057819 */ /* 0x000fc600000006ff */
[----:B------:R-:W-:Y:S01]  /*2b80*/  VIADD R4, R0, 0x110 ;  /* 0x0000011000047836 */ /* 0x000fe20000000000 */
[----:B------:R-:W1:Y:S02]  /*2b90*/  SYNCS.PHASECHK.TRANS64.TRYWAIT P0, [R0+URZ+0x100], R5 ;  /* 0x00010005000075a7 */ /* 0x000e6400080011ff */
[----:B-1----:R-:W-:Y:S05]  /*2ba0*/  @!P0 BRA `(.L_x_49) ;  /* 0x00000060005c8947 */ /* 0x002fea0003800000 */
.L_x_162:
[----:B------:R-:W-:Y:S01]  /*2bb0*/  ULEA UR5, UR6, UR37, 0x3 ;  /* 0x0000002506057291 */ /* 0x000fe2000f8e18ff */
[----:B------:R-:W-:Y:S01]  /*2bc0*/  PRMT R4, RZ, 0x654, R4 ;  /* 0x00000654ff047816 */ /* 0x000fe20000000004 */
[----:B-1----:R-:W-:Y:S01]  /*2bd0*/  @!P2 IMAD.MOV.U32 R5, RZ, RZ, 0x10 ;  /* 0x00000010ff05a424 */ /* 0x002fe200078e00ff */
[----:B------:R-:W-:Y:S01]  /*2be0*/  SHF.L.U32 R7, R12, 0x1f, RZ ;  /* 0x0000001f0c077819 */ /* 0x000fe200000006ff */
[----:B------:R-:W-:Y:S01]  /*2bf0*/  UIADD3 UR4, UPT, UPT, UR5, 0xa0, URZ ;  /* 0x000000a005047890 */ /* 0x000fe2000fffe0ff */
[----:B------:R1:W-:Y:S05]  /*2c00*/  SYNCS.ARRIVE.TRANS64.RED.A1T0 RZ, [R4+URZ], RZ ;  /* 0x000000ff04ff79a7 */ /* 0x0003ea00081004ff */
[----:B------:R-:W-:Y:S01]  /*2c10*/  IMAD.U32 R13, RZ, RZ, UR4 ;  /* 0x00000004ff0d7e24 */ /* 0x000fe2000f8e00ff */
[----:B------:R-:W2:Y:S04]  /*2c20*/  SYNCS.PHASECHK.TRANS64.TRYWAIT P0, [UR5+0xb0], R7 ;  /* 0x0000b007ff0075a7 */ /* 0x000ea80008001105 */
[----:B------:R-:W-:Y:S01]  /*2c30*/  PRMT R13, R10, 0x654, R13 ;  /* 0x000006540a0d7816 */ /* 0x000fe2000000000d */
[----:B-12---:R-:W-:Y:S06]  /*2c40*/  @!P0 BRA `(.L_x_50) ;  /* 0x0000006000488947 */ /* 0x006fec0003800000 */
.L_x_164:
[----:B------:R-:W-:Y:S01]  /*2c50*/  ULEA UR4, UR6, UR37, 0x4 ;  /* 0x0000002506047291 */ /* 0x000fe2000f8e20ff */
[----:B------:R-:W-:Y:S01]  /*2c60*/  SEL R2, R13, R2, !P2 ;  /* 0x000000020d027207 */ /* 0x000fe20005000000 */
[----:B------:R-:W-:Y:S01]  /*2c70*/  UIADD3 UR5, UPT, UPT, UR5, 0xa0, URZ ;  /* 0x000000a005057890 */ /* 0x000fe2000fffe0ff */
[----:B-1----:R-:W-:Y:S01]  /*2c80*/  LEA R0, R11, UR37, 0x3 ;  /* 0x000000250b007c11 */ /* 0x002fe2000f8e18ff */
[----:B------:R-:W-:Y:S01]  /*2c90*/  UIADD3 UR4, UPT, UPT, UR4, 0x130, URZ ;  /* 0x0000013004047890 */ /* 0x000fe2000fffe0ff */
[----:B------:R1:W-:Y:S01]  /*2ca0*/  @!P2 SYNCS.ARRIVE.TRANS64.RED RZ, [R2+URZ], R5 ;  /* 0x0000000502ffa9a7 */ /* 0x0003e200080004ff */
[----:B------:R-:W-:Y:S01]  /*2cb0*/  UIADD3 UR6, UPT, UPT, UR6, 0x1, URZ ;  /* 0x0000000106067890 */ /* 0x000fe2000fffe0ff */
[----:B------:R-:W-:-:S03]  /*2cc0*/  VIADD R3, R3, 0x1 ;  /* 0x0000000103037836 */ /* 0x000fc60000000000 */
[----:B------:R-:W-:Y:S02]  /*2cd0*/  UISETP.NE.AND UP0, UPT, UR6, 0x2, UPT ;  /* 0x000000020600788c */ /* 0x000fe4000bf05270 */
[----:B------:R-:W-:Y:S01]  /*2ce0*/  ISETP.NE.AND P0, PT, R3, 0x2, PT ;  /* 0x000000020300780c */ /* 0x000fe20003f05270 */
[----:B------:R-:W-:Y:S06]  /*2cf0*/  UGETNEXTWORKID.BROADCAST [UR4], [UR5] ;  /* 0x00000000040073ca */ /* 0x000fec0008000100 */
[----:B------:R-:W-:Y:S02]  /*2d00*/  USEL UR4, URZ, 0x1, UP0 ;  /* 0x00000001ff047887 */ /* 0x000fe40008000000 */
[----:B------:R-:W-:-:S04]  /*2d10*/  USEL UR6, UR6, URZ, UP0 ;  /* 0x000000ff06067287 */ /* 0x000fc80008000000 */
[----:B------:R-:W-:Y:S02]  /*2d20*/  LOP3.LUT R12, R12, UR4, RZ, 0x3c, !PT ;  /* 0x000000040c0c7c12 */ /* 0x000fe4000f8e3cff */
[----:B-1----:R-:W-:-:S04]  /*2d30*/  SHF.L.U32 R5, R9, 0x1f, RZ ;  /* 0x0000001f09057819 */ /* 0x002fc800000006ff */
[----:B------:R-:W1:Y:S02]  /*2d40*/  SYNCS.PHASECHK.TRANS64.TRYWAIT P1, [R0+URZ+0xa0], R5 ;  /* 0x0000a005000075a7 */ /* 0x000e6400080211ff */
[----:B-1----:R-:W-:Y:S05]  /*2d50*/  @!P1 BRA `(.L_x_51) ;  /* 0x00000060001c9947 */ /* 0x002fea0003800000 */
.L_x_165:
[----:B------:R-:W-:Y:S01]  /*2d60*/  LEA R4, R11, UR37, 0x4 ;  /* 0x000000250b047c11 */ /* 0x000fe2000f8e20ff */
[----:B-1----:R-:W-:Y:S01]  /*2d70*/  VIADD R0, R0, 0xb0 ;  /* 0x000000b000007836 */ /* 0x002fe20000000000 */
[----:B------:R-:W-:Y:S01]  /*2d80*/  SEL R3, R3, RZ, P0 ;  /* 0x000000ff03037207 */ /* 0x000fe20000000000 */
[----:B------:R-:W-:-:S03]  /*2d90*/  VIADD R11, R11, 0x1 ;  /* 0x000000010b0b7836 */ /* 0x000fc60000000000 */
[----:B------:R-:W1:Y:S01]  /*2da0*/  LDS.128 R4, [R4+0x130] ;  /* 0x0001300004047984 */ /* 0x000e620000000c00 */
[----:B------:R-:W-:Y:S02]  /*2db0*/  PRMT R0, RZ, 0x654, R0 ;  /* 0x00000654ff007816 */ /* 0x000fe40000000000 */
[C---:B------:R-:W-:Y:S01]  /*2dc0*/  ISETP.NE.AND P1, PT, R11.reuse, 0x2, PT ;  /* 0x000000020b00780c */ /* 0x040fe20003f25270 */
[----:B------:R-:W-:Y:S01]  /*2dd0*/  @!PT LDS RZ, [RZ] ;  /* 0x00000000fffff984 */ /* 0x000fe20000000800 */
[----:B------:R-:W-:Y:S01]  /*2de0*/  @!PT LDS RZ, [RZ] ;  /* 0x00000000fffff984 */ /* 0x000fe20000000800 */
[----:B------:R-:W-:Y:S01]  /*2df0*/  @!PT LDS RZ, [RZ] ;  /* 0x00000000fffff984 */ /* 0x000fe20000000800 */
[----:B------:R-:W-:Y:S01]  /*2e00*/  @!PT LDS RZ, [RZ] ;  /* 0x00000000fffff984 */ /* 0x000fe20000000800 */
[----:B------:R2:W-:Y:S06]  /*2e10*/  MEMBAR.ALL.CTA ;  /* 0x0000000000007992 */ /* 0x0005ec0000008000 */
[----:B--2---:R-:W2:Y:S01]  /*2e20*/  FENCE.VIEW.ASYNC.S ;  /* 0x00000000000073c6 */ /* 0x004ea20000000000 */
[----:B------:R-:W-:Y:S01]  /*2e30*/  SEL R11, R11, RZ, P1 ;  /* 0x000000ff0b0b7207 */ /* 0x000fe20000800000 */
[----:B--2---:R2:W-:Y:S01]  /*2e40*/  SYNCS.ARRIVE.TRANS64.RED.A1T0 RZ, [R0+URZ], RZ ;  /* 0x000000ff00ff79a7 */ /* 0x0045e200081004ff */
[----:B-1----:R-:W-:-:S02]  /*2e50*/  LOP3.LUT P3, RZ, R6, 0x1, RZ, 0xc0, !PT ;  /* 0x0000000106ff7812 */ /* 0x002fc4000786c0ff */
[----:B------:R-:W-:-:S04]  /*2e60*/  SEL R5, RZ, 0x1, P0 ;  /* 0x00000001ff057807 */ /* 0x000fc80000000000 */
[----:B------:R-:W-:Y:S02]  /*2e70*/  LOP3.LUT R8, R8, R5, RZ, 0x3c, !PT ;  /* 0x0000000508087212 */ /* 0x000fe400078e3cff */
[----:B--2---:R-:W-:-:S04]  /*2e80*/  SEL R0, RZ, 0x1, P1 ;  /* 0x00000001ff007807 */ /* 0x004fc80000800000 */
[----:B------:R-:W-:Y:S01]  /*2e90*/  LOP3.LUT R9, R9, R0, RZ, 0x3c, !PT ;  /* 0x0000000009097212 */ /* 0x000fe200078e3cff */
[----:B------:R-:W-:Y:S06]  /*2ea0*/  @P3 BRA `(.L_x_52) ;  /* 0xfffffffc002c3947 */ /* 0x000fec000383ffff */
[----:B------:R-:W-:Y:S01]  /*2eb0*/  ULEA UR5, UR6, UR37, 0x3 ;  /* 0x0000002506057291 */ /* 0x000fe2000f8e18ff */
[----:B------:R-:W-:-:S08]  /*2ec0*/  SHF.L.U32 R3, R12, 0x1f, RZ ;  /* 0x0000001f0c037819 */ /* 0x000fd000000006ff */
[----:B------:R-:W1:Y:S02]  /*2ed0*/  SYNCS.PHASECHK.TRANS64 P0, [UR5+0xb0], R3 ;  /* 0x0000b003ff0075a7 */ /* 0x000e640008001005 */
[----:B-1----:R-:W-:Y:S05]  /*2ee0*/  @P0 BRA `(.L_x_53) ;  /* 0x0000000000080947 */ /* 0x002fea0003800000 */
[----:B------:R-:W1:Y:S02]  /*2ef0*/  SYNCS.PHASECHK.TRANS64.TRYWAIT P0, [UR5+0xb0], R3 ;  /* 0x0000b003ff0075a7 */ /* 0x000e640008001105 */
[----:B-1----:R-:W-:Y:S05]  /*2f00*/  @!P0 BRA `(.L_x_54) ;  /* 0x0000005c00c48947 */ /* 0x002fea0003800000 */
.L_x_53:
[----:B------:R-:W-:-:S04]  /*2f10*/  UIADD3 UR4, UPT, UPT, UR6, 0x1, URZ ;  /* 0x0000000106047890 */ /* 0x000fc8000fffe0ff */
[----:B------:R-:W-:-:S04]  /*2f20*/  UISETP.NE.AND UP0, UPT, UR4, 0x2, UPT ;  /* 0x000000020400788c */ /* 0x000fc8000bf05270 */
[----:B------:R-:W-:Y:S02]  /*2f30*/  USEL UR7, URZ, 0x1, UP0 ;  /* 0x00000001ff077887 */ /* 0x000fe40008000000 */
[----:B------:R-:W-:-:S04]  /*2f40*/  USEL UR4, UR4, URZ, UP0 ;  /* 0x000000ff04047287 */ /* 0x000fc80008000000 */
[----:B------:R-:W-:Y:S01]  /*2f50*/  ULEA UR4, UR4, UR37, 0x3 ;  /* 0x0000002504047291 */ /* 0x000fe2000f8e18ff */
[----:B-1----:R-:W-:-:S04]  /*2f60*/  LOP3.LUT R3, R12, UR7, RZ, 0x3c, !PT ;  /* 0x000000070c037c12 */ /* 0x002fc8000f8e3cff */
[----:B------:R-:W-:-:S04]  /*2f70*/  SHF.L.U32 R0, R3, 0x1f, RZ ;  /* 0x0000001f03007819 */ /* 0x000fc800000006ff */
[----:B------:R-:W1:Y:S02]  /*2f80*/  SYNCS.PHASECHK.TRANS64 P0, [UR4+0xb0], R0 ;  /* 0x0000b000ff0075a7 */ /* 0x000e640008001004 */
[----:B-1----:R-:W-:Y:S05]  /*2f90*/  @P0 EXIT ;  /* 0x000000000000094d */ /* 0x002fea0003800000 */
[----:B------:R-:W-:Y:S02]  /*2fa0*/  SHF.L.U32 R3, R3, 0x1f, RZ ;  /* 0x0000001f03037819 */ /* 0x000fe400000006ff */
[----:B------:R-:W-:-:S07]  /*2fb0*/  MOV R0, UR4 ;  /* 0x0000000400007c02 */ /* 0x000fce0008000f00 */
.L_x_55:
[----:B-1----:R1:W2:Y:S02]  /*2fc0*/  SYNCS.PHASECHK.TRANS64.TRYWAIT P0, [R0+URZ+0xb0], R3 ;  /* 0x0000b003000075a7 */ /* 0x0022a400080011ff */
[----:B--2---:R-:W-:Y:S05]  /*2fd0*/  @!P0 NANOSLEEP.SYNCS 0x989680 ;  /* 0x009896800000895d */ /* 0x004fea0003900000 */
[----:B------:R-:W2:Y:S02]  /*2fe0*/  @!P0 SYNCS.PHASECHK.TRANS64 P0, [R0+URZ+0xb0], R3 ;  /* 0x0000b003000085a7 */ /* 0x000ea400080010ff */
[----:B--2---:R-:W-:Y:S05]  /*2ff0*/  @P0 EXIT ;  /* 0x000000000000094d */ /* 0x004fea0003800000 */
[----:B------:R-:W-:Y:S05]  /*3000*/  BRA `(.L_x_55) ;  /* 0xfffffffc00ec7947 */ /* 0x000fea000383ffff */
.L_x_48:
[----:B------:R-:W-:Y:S05]  /*3010*/  BRA.U UP3, `(.L_x_56) ;  /* 0x0000001103d07547 */ /* 0x000fea000b800000 */
[----:B------:R-:W-:Y:S01]  /*3020*/  UMOV UR4, 0x40 ;  /* 0x0000004000047882 */ /* 0x000fe20000000000 */
[----:B------:R-:W-:Y:S01]  /*3030*/  NOP ;  /* 0x0000000000007918 */ /* 0x000fe20000000000 */
[----:B------:R-:W-:Y:S01]  /*3040*/  ULEA UR4, UR37, UR4, 0x18 ;  /* 0x0000000425047291 */ /* 0x000fe2000f8ec0ff */
[----:B------:R-:W-:Y:S02]  /*3050*/  UMOV UR5, 0x400 ;  /* 0x0000040000057882 */ /* 0x000fe40000000000 */
[----:B------:R-:W-:-:S06]  /*3060*/  ULEA UR37, UR37, UR5, 0x18 ;  /* 0x0000000525257291 */ /* 0x000fcc000f8ec0ff */
[----:B------:R-:W1:Y:S02]  /*3070*/  LDS.U8 R2, [UR4+0x1c] ;  /* 0x00001c04ff027984 */ /* 0x000e640008000000 */
[----:B-1----:R-:W-:-:S13]  /*3080*/  ISETP.NE.AND P0, PT, R2, RZ, PT ;  /* 0x000000ff0200720c */ /* 0x002fda0003f05270 */
[----:B------:R-:W-:Y:S05]  /*3090*/  @P0 BRA `(.L_x_57) ;  /* 0x0000000400080947 */ /* 0x000fea0003800000 */
[----:B------:R-:W-:Y:S02]  /*30a0*/  UISETP.NE.U32.AND UP0, UPT, UR9, 0x1, UPT ;  /* 0x000000010900788c */ /* 0x000fe4000bf05070 */
[----:B------:R-:W-:-:S07]  /*30b0*/  UIADD3 UR6, UPT, UPT, UR4, 0x8, URZ ;  /* 0x0000000804067890 */ /* 0x000fce000fffe0ff */
[----:B------:R-:W-:Y:S05]  /*30c0*/  BRA.U !UP0, `(.L_x_58) ;  /* 0x00000001089c7547 */ /* 0x000fea000b800000 */
[----:B------:R-:W-:Y:S01]  /*30d0*/  ELECT P0, URZ, PT ;  /* 0x0000000000ff782f */ /* 0x000fe20003800000 */
[----:B------:R-:W-:-:S12]  /*30e0*/  BSSY B0, `(.L_x_58) ;  /* 0x0000025000007945 */ /* 0x000fd80003800000 */
[----:B------:R-:W-:Y:S05]  /*30f0*/  @!P0 BRA `(.L_x_59) ;  /* 0x00000000008c8947 */ /* 0x000fea0003800000 */
[----:B------:R-:W-:-:S05]  /*3100*/  UMOV UR5, 0x10 ;  /* 0x0000001000057882 */ /* 0x000fca0000000000 */
[----:B------:R-:W-:Y:S04]  /*3110*/  DEPBAR.LE SB1, 0x36 ;  /* 0x00009d800000791a */ /* 0x000fe80000000000 */
[----:B------:R-:W1:Y:S02]  /*3120*/  UTCATOMSWS.2CTA.FIND_AND_SET.ALIGN UP1, UR5, UR5 ;  /* 0x00000005000575e3 */ /* 0x000e640008220800 */
[----:B-1----:R-:W-:Y:S01]  /*3130*/  MOV R11, UR5 ;  /* 0x00000005000b7c02 */ /* 0x002fe20008000f00 */
[----:B------:R-:W-:Y:S06]  /*3140*/  BRA.U UP1, `(.L_x_60) ;  /* 0x0000000101187547 */ /* 0x000fec000b800000 */
.L_x_61:
[----:B------:R-:W-:Y:S05]  /*3150*/  NANOSLEEP 0x64 ;  /* 0x000000640000795d */ /* 0x000fea0003800000 */
[----:B------:R-:W-:-:S05]  /*3160*/  UMOV UR5, 0x10 ;  /* 0x0000001000057882 */ /* 0x000fca0000000000 */
[----:B------:R-:W-:Y:S04]  /*3170*/  DEPBAR.LE SB1, 0x36 ;  /* 0x00009d800000791a */ /* 0x000fe80000000000 */
[----:B------:R-:W1:Y:S02]  /*3180*/  UTCATOMSWS.2CTA.FIND_AND_SET.ALIGN UP1, UR5, UR5 ;  /* 0x00000005000575e3 */ /* 0x000e640008220800 */
[----:B-1----:R-:W-:Y:S01]  /*3190*/  MOV R11, UR5 ;  /* 0x00000005000b7c02 */ /* 0x002fe20008000f00 */
[----:B------:R-:W-:Y:S05]  /*31a0*/  BRA.U !UP1, `(.L_x_61) ;  /* 0xfffffffd09e87547 */ /* 0x000fea000b83ffff */
.L_x_60:
[----:B------:R-:W1:Y:S01]  /*31b0*/  LDS R5, [UR4+0x10] ;  /* 0x00001004ff057984 */ /* 0x000e620008000800 */
[----:B------:R-:W-:Y:S01]  /*31c0*/  IMAD.U32 R3, RZ, RZ, UR37 ;  /* 0x00000025ff037e24 */ /* 0x000fe2000f8e00ff */
[----:B------:R-:W-:-:S03]  /*31d0*/  MOV R2, UR8 ;  /* 0x0000000800027c02 */ /* 0x000fc60008000f00 */
[----:B------:R-:W-:Y:S01]  /*31e0*/  VIADD R3, R3, 0x150 ;  /* 0x0000015003037836 */ /* 0x000fe20000000000 */
[----:B-1----:R-:W-:-:S04]  /*31f0*/  SHF.L.U32 R5, R5, 0x1f, RZ ;  /* 0x0000001f05057819 */ /* 0x002fc800000006ff */
[----:B------:R-:W1:Y:S02]  /*3200*/  SYNCS.PHASECHK.TRANS64.TRYWAIT P0, [UR4+0x8], R5 ;  /* 0x00000805ff0075a7 */ /* 0x000e640008001104 */
[----:B-1----:R-:W-:Y:S05]  /*3210*/  @P0 BRA `(.L_x_62) ;  /* 0x0000000000080947 */ /* 0x002fea0003800000 */
[----:B------:R-:W1:Y:S02]  /*3220*/  SYNCS.PHASECHK.TRANS64.TRYWAIT P0, [UR4+0x8], R5 ;  /* 0x00000805ff0075a7 */ /* 0x000e640008001104 */
[----:B-1----:R-:W-:Y:S05]  /*3230*/  @!P0 BRA `(.L_x_63) ;  /* 0x0000005c00108947 */ /* 0x002fea0003800000 */
.L_x_62:
[----:B-1----:R-:W-:Y:S01]  /*3240*/  HFMA2 R4, -RZ, RZ, 0, 5.9604644775390625e-08 ;  /* 0x00000001ff047431 */ /* 0x002fe200000001ff */
[----:B------:R-:W-:Y:S01]  /*3250*/  UPRMT UR5, UR8, 0x654, UR6 ;  /* 0x0000065408057896 */ /* 0x000fe20008000006 */
[----:B------:R-:W-:Y:S01]  /*3260*/  IMAD.MOV.U32 R6, RZ, RZ, 0xffff ;  /* 0x0000ffffff067424 */ /* 0x000fe200078e00ff */
[----:B------:R-:W-:Y:S01]  /*3270*/  PRMT R2, R2, 0x654, R3 ;  /* 0x0000065402027816 */ /* 0x000fe20000000003 */
[----:B------:R-:W-:Y:S02]  /*3280*/  IMAD.MOV.U32 R5, RZ, RZ, 0x4 ;  /* 0x00000004ff057424 */ /* 0x000fe400078e00ff */
[----:B------:R-:W-:Y:S01]  /*3290*/  IMAD.SHL.U32 R9, R11, 0x20, RZ ;  /* 0x000000200b097824 */ /* 0x000fe200078e00ff */
[----:B------:R-:W-:Y:S02]  /*32a0*/  MOV R3, UR5 ;  /* 0x0000000500037c02 */ /* 0x000fe40008000f00 */
[-C--:B------:R-:W-:Y:S01]  /*32b0*/  SHF.L.U32 R7, R6, R11.reuse, RZ ;  /* 0x0000000b06077219 */ /* 0x080fe200000006ff */
[----:B------:R1:W-:Y:S01]  /*32c0*/  SYNCS.ARRIVE.TRANS64.RED RZ, [UR5], R5 ;  /* 0x00000005ffff79a7 */ /* 0x0003e20008000405 */
[----:B------:R-:W-:Y:S01]  /*32d0*/  SHF.L.U32 R6, R4, R11, RZ ;  /* 0x0000000b04067219 */ /* 0x000fe200000006ff */
[----:B------:R1:W-:Y:S04]  /*32e0*/  STS [UR37+0x150], R9 ;  /* 0x00015009ff007988 */ /* 0x0003e80008000825 */
[----:B------:R1:W-:Y:S04]  /*32f0*/  STAS [R2.64], R11 ;  /* 0x0000000b02007dbd */ /* 0x0003e8000c0008ff */
[----:B------:R1:W-:Y:S04]  /*3300*/  ATOMS.OR RZ, [UR4+0x14], R7 ;  /* 0x00001407ffff798c */ /* 0x0003e8000b000004 */
[----:B------:R1:W-:Y:S04]  /*3310*/  ATOMS.OR RZ, [UR4+0x18], R6 ;  /* 0x00001806ffff798c */ /* 0x0003e8000b000004 */
[----:B------:R1:W-:Y:S02]  /*3320*/  ATOMS.XOR RZ, [UR4+0x10], R4 ;  /* 0x00001004ffff798c */ /* 0x0003e4000b800004 */
.L_x_59:
[----:B------:R-:W-:Y:S05]  /*3330*/  BSYNC B0 ;  /* 0x0000000000007941 */ /* 0x000fea0003800000 */
.L_x_58:
[----:B------:R-:W-:Y:S05]  /*3340*/  BRA.U UP0, `(.L_x_64) ;  /* 0x00000001006c7547 */ /* 0x000fea000b800000 */
[----:B------:R-:W-:-:S03]  /*3350*/  UMOV UR5, 0xffffffff ;  /* 0xffffffff00057882 */ /* 0x000fc60000000000 */
[----:B------:R-:W-:Y:S05]  /*3360*/  BRA.DIV UR5, `(.L_x_65) ;  /* 0x0000005a05dc7947 */ /* 0x000fea000b800000 */
[----:B------:R-:W-:-:S13]  /*3370*/  ELECT P6, URZ, PT ;  /* 0x0000000000ff782f */ /* 0x000fda00038c0000 */
.L_x_169:
[----:B------:R-:W-:Y:S05]  /*3380*/  @!P6 BRA `(.L_x_64) ;  /* 0x00000000005ce947 */ /* 0x000fea0003800000 */
[----:B-1----:R-:W1:Y:S02]  /*3390*/  LDS R3, [UR4+0x10] ;  /* 0x00001004ff037984 */ /* 0x002e640008000800 */
[----:B-1----:R-:W-:-:S04]  /*33a0*/  SHF.L.U32 R3, R3, 0x1f, RZ ;  /* 0x0000001f03037819 */ /* 0x002fc800000006ff */
[----:B------:R-:W1:Y:S02]  /*33b0*/  SYNCS.PHASECHK.TRANS64.TRYWAIT P0, [UR4+0x8], R3 ;  /* 0x00000803ff0075a7 */ /* 0x000e640008001104 */
[----:B-1----:R-:W-:Y:S05]  /*33c0*/  @P0 BRA `(.L_x_66) ;  /* 0x0000000000080947 */ /* 0x002fea0003800000 */
[----:B------:R-:W1:Y:S02]  /*33d0*/  SYNCS.PHASECHK.TRANS64.TRYWAIT P0, [UR4+0x8], R3 ;  /* 0x00000803ff0075a7 */ /* 0x000e640008001104 */
[----:B-1----:R-:W-:Y:S05]  /*33e0*/  @!P0 BRA `(.L_x_67) ;  /* 0x0000005800dc8947 */ /* 0x002fea0003800000 */
.L_x_66:
[----:B------:R-:W2:Y:S01]  /*33f0*/  LDS R5, [UR37+0x150] ;  /* 0x00015025ff057984 */ /* 0x000ea20008000800 */
[----:B-1----:R-:W-:Y:S02]  /*3400*/  HFMA2 R2, -RZ, RZ, 0, 5.9604644775390625e-08 ;  /* 0x00000001ff027431 */ /* 0x002fe400000001ff */
[----:B------:R-:W-:Y:S01]  /*3410*/  IMAD.MOV.U32 R3, RZ, RZ, 0xffff ;  /* 0x0000ffffff037424 */ /* 0x000fe200078e00ff */
[----:B------:R-:W-:Y:S01]  /*3420*/  UPRMT UR5, UR8, 0x654, UR6 ;  /* 0x0000065408057896 */ /* 0x000fe20008000006 */
[----:B--2---:R-:W-:-:S03]  /*3430*/  IMAD.SHL.U32 R4, R5, 0x20, RZ ;  /* 0x0000002005047824 */ /* 0x004fc600078e00ff */
[-C--:B------:R-:W-:Y:S02]  /*3440*/  SHF.L.U32 R3, R3, R5.reuse, RZ ;  /* 0x0000000503037219 */ /* 0x080fe400000006ff */
[----:B------:R-:W-:Y:S01]  /*3450*/  SHF.L.U32 R5, R2, R5, RZ ;  /* 0x0000000502057219 */ /* 0x000fe200000006ff */
[----:B------:R2:W-:Y:S04]  /*3460*/  STS [UR37+0x150], R4 ;  /* 0x00015004ff007988 */ /* 0x0005e80008000825 */
[----:B------:R2:W-:Y:S04]  /*3470*/  ATOMS.OR RZ, [UR4+0x14], R3 ;  /* 0x00001403ffff798c */ /* 0x0005e8000b000004 */
[----:B------:R2:W-:Y:S01]  /*3480*/  ATOMS.OR RZ, [UR4+0x18], R5 ;  /* 0x00001805ffff798c */ /* 0x0005e2000b000004 */
[----:B------:R-:W-:Y:S03]  /*3490*/  SYNCS.ARRIVE.TRANS64.RED.A1T0 RZ, [UR5], RZ ;  /* 0x000000ffffff79a7 */ /* 0x000fe60008100405 */
[----:B------:R2:W-:Y:S01]  /*34a0*/  ATOMS.XOR RZ, [UR4+0x10], R2 ;  /* 0x00001002ffff798c */ /* 0x0005e2000b800004 */
[----:B------:R-:W-:Y:S05]  /*34b0*/  BRA `(.L_x_64) ;  /* 0x0000000000107947 */ /* 0x000fea0003800000 */
.L_x_57:
[----:B------:R-:W-:-:S05]  /*34c0*/  MOV R2, 0xffffffff ;  /* 0xffffffff00027802 */ /* 0x000fca0000000f00 */
[----:B------:R1:W-:Y:S02]  /*34d0*/  STS [UR37+0x150], R2 ;  /* 0x00015002ff007988 */ /* 0x0003e40008000825 */
[----:B-1----:R-:W-:Y:S02]  /*34e0*/  MOV R2, 0x3500 ;  /* 0x0000350000027802 */ /* 0x002fe40000000f00 */
[----:B-----5:R-:W-:Y:S05]  /*34f0*/  CALL.REL.NOINC `($__internal_1_$__cuda_sm10x_tcgen05_guardrail_trap_phase_invalid_during_alloc) ;  /* 0x0000006000b07944 */ /* 0x020fea0003c00000 */
.L_x_64:
[----:B------:R-:W-:Y:S05]  /*3500*/  WARPSYNC.ALL ;  /* 0x0000000000007948 */ /* 0x000fea0003800000 */
[----:B------:R-:W3:Y:S01]  /*3510*/  S2UR UR5, SR_CgaCtaId ;  /* 0x00000000000579c3 */ /* 0x000ee20000008800 */
[----:B------:R-:W-:Y:S01]  /*3520*/  UMOV UR4, 0x400 ;  /* 0x0000040000047882 */ /* 0x000fe20000000000 */
[----:B------:R-:W-:-:S06]  /*3530*/  NOP ;  /* 0x0000000000007918 */ /* 0x000fcc0000000000 */
[----:B------:R-:W-:Y:S06]  /*3540*/  BAR.ARV 0x6, 0xa0 ;  /* 0x0182800000007b1d */ /* 0x000fec0000002000 */
[----:B------:R-:W4:Y:S01]  /*3550*/  LDCU UR6, c[0x0][0x38c] ;  /* 0x00007180ff0677ac */ /* 0x000f220008000800 */
[----:B------:R-:W-:Y:S01]  /*3560*/  LOP3.LUT R0, R0, 0xffff, RZ, 0xc0, !PT ;  /* 0x0000ffff00007812 */ /* 0x000fe200078ec0ff */
[----:B-1----:R-:W-:Y:S01]  /*3570*/  IMAD.MOV.U32 R9, RZ, RZ, 0x1 ;  /* 0x00000001ff097424 */ /* 0x002fe200078e00ff */
[----:B------:R-:W-:Y:S01]  /*3580*/  LOP3.LUT R8, R8, 0xffff, RZ, 0xc0, !PT ;  /* 0x0000ffff08087812 */ /* 0x000fe200078ec0ff */
[----:B------:R-:W-:Y:S01]  /*3590*/  UMOV UR17, URZ ;  /* 0x000000ff00117c82 */ /* 0x000fe20008000000 */
[----:B------:R-:W-:Y:S01]  /*35a0*/  R2UR UR11, R0 ;  /* 0x00000000000b72ca */ /* 0x000fe200000e0000 */
[----:B------:R-:W-:Y:S01]  /*35b0*/  UMOV UR16, URZ ;  /* 0x000000ff00107c82 */ /* 0x000fe20008000000 */
[----:B------:R-:W-:Y:S01]  /*35c0*/  R2UR UR12, R8 ;  /* 0x00000000080c72ca */ /* 0x000fe200000e0000 */
[----:B------:R-:W-:Y:S01]  /*35d0*/  IMAD.MOV.U32 R8, RZ, RZ, RZ ;  /* 0x000000ffff087224 */ /* 0x000fe200078e00ff */
[----:B------:R-:W-:Y:S01]  /*35e0*/  UMOV UR15, URZ ;  /* 0x000000ff000f7c82 */ /* 0x000fe20008000000 */
[----:B---3--:R-:W-:-:S02]  /*35f0*/  ULEA UR5, UR5, UR4, 0x18 ;  /* 0x0000000405057291 */ /* 0x008fc4000f8ec0ff */
[----:B------:R-:W-:Y:S02]  /*3600*/  UISETP.NE.AND UP2, UPT, UR9, URZ, UPT ;  /* 0x000000ff0900728c */ /* 0x000fe4000bf45270 */
[----:B------:R-:W-:Y:S02]  /*3610*/  UIADD3 UR20, UPT, UPT, UR5, 0x4300, URZ ;  /* 0x0000430005147890 */ /* 0x000fe4000fffe0ff */
[----:B------:R-:W-:Y:S02]  /*3620*/  UIADD3 UR19, UPT, UPT, UR5, 0xe300, URZ ;  /* 0x0000e30005137890 */ /* 0x000fe4000fffe0ff */
[----:B----4-:R-:W-:Y:S01]  /*3630*/  UIADD3 UR6, UPT, UPT, UR6, 0x3f, URZ ;  /* 0x0000003f06067890 */ /* 0x010fe2000fffe0ff */
[----:B--2---:R-:W1:Y:S01]  /*3640*/  LDS R2, [UR5+0x150] ;  /* 0x00015005ff027984 */ /* 0x004e620008000800 */
[----:B------:R-:W-:Y:S02]  /*3650*/  USHF.R.U32.HI UR20, URZ, 0x4, UR20 ;  /* 0x00000004ff147899 */ /* 0x000fe40008011614 */
[----:B------:R-:W-:-:S02]  /*3660*/  USHF.R.S32.HI UR4, URZ, 0x1f, UR6 ;  /* 0x0000001fff047899 */ /* 0x000fc40008011406 */
[----:B------:R-:W-:Y:S02]  /*3670*/  USHF.R.U32.HI UR19, URZ, 0x4, UR19 ;  /* 0x00000004ff137899 */ /* 0x000fe40008011613 */
[----:B------:R-:W-:Y:S01]  /*3680*/  ULEA.HI UR4, UR4, UR6, URZ, 0x6 ;  /* 0x0000000604047291 */ /* 0x000fe2000f8f30ff */
[----:B------:R-:W-:Y:S01]  /*3690*/  UMOV UR28, 0x0 ;  /* 0x00000000001c7882 */ /* 0x000fe20000000000 */
[----:B------:R-:W-:Y:S02]  /*36a0*/  UMOV UR29, 0x8218010 ;  /* 0x08218010001d7882 */ /* 0x000fe40000000000 */
[----:B------:R-:W-:Y:S02]  /*36b0*/  USHF.R.S32.HI UR4, URZ, 0x6, UR4 ;  /* 0x00000006ff047899 */ /* 0x000fe40008011404 */
[----:B------:R-:W-:Y:S02]  /*36c0*/  ULOP3.LUT UR20, UR20, 0x3fff, URZ, 0xc0, !UPT ;  /* 0x00003fff14147892 */ /* 0x000fe4000f8ec0ff */
[----:B------:R-:W-:-:S02]  /*36d0*/  UISETP.LT.AND UP0, UPT, UR4, 0x1, UPT ;  /* 0x000000010400788c */ /* 0x000fc4000bf01270 */
[----:B------:R-:W-:Y:S02]  /*36e0*/  ULOP3.LUT UR19, UR19, 0x3fff, URZ, 0xc0, !UPT ;  /* 0x00003fff13137892 */ /* 0x000fe4000f8ec0ff */
[----:B------:R-:W-:Y:S01]  /*36f0*/  USEL UR18, UR4, 0x1, !UP0 ;  /* 0x0000000104127887 */ /* 0x000fe2000c000000 */
[----:B------:R-:W-:Y:S01]  /*3700*/  UMOV UR26, 0x0 ;  /* 0x00000000001a7882 */ /* 0x000fe20000000000 */
[----:B------:R-:W-:Y:S01]  /*3710*/  UMOV UR27, 0x8218010 ;  /* 0x08218010001b7882 */ /* 0x000fe20000000000 */
[----:B------:R-:W-:Y:S01]  /*3720*/  UMOV UR24, 0x0 ;  /* 0x0000000000187882 */ /* 0x000fe20000000000 */
[----:B------:R-:W-:Y:S01]  /*3730*/  UMOV UR25, 0x8218010 ;  /* 0x0821801000197882 */ /* 0x000fe20000000000 */
[----:B------:R-:W-:Y:S01]  /*3740*/  UMOV UR22, 0x0 ;  /* 0x0000000000167882 */ /* 0x000fe20000000000 */
[----:B------:R-:W-:Y:S01]  /*3750*/  UMOV UR23, 0x8218010 ;  /* 0x0821801000177882 */ /* 0x000fe20000000000 */
[----:B-1----:R-:W-:Y:S02]  /*3760*/  R2UR UR21, R2 ;  /* 0x00000000021572ca */ /* 0x002fe400000e0000 */
[----:B------:R-:W-:-:S13]  /*3770*/  CS2R R2, SRZ ;  /* 0x0000000000027805 */ /* 0x000fda000001ff00 */
.L_x_75:
[C---:B------:R-:W-:Y:S02]  /*3780*/  LEA R0, R8.reuse, UR5, 0x3 ;  /* 0x0000000508007c11 */ /* 0x040fe4000f8e18ff */
[----:B------:R-:W-:Y:S02]  /*3790*/  SHF.L.U32 R5, R3, 0x1f, RZ ;  /* 0x0000001f03057819 */ /* 0x000fe400000006ff */
[----:B------:R-:W-:Y:S02]  /*37a0*/  LEA R4, R8, UR5, 0x4 ;  /* 0x0000000508047c11 */ /* 0x000fe4000f8e20ff */
[----:B------:R-:W1:Y:S02]  /*37b0*/  SYNCS.PHASECHK.TRANS64.TRYWAIT P0, [R0+URZ+0xa0], R5 ;  /* 0x0000a005000075a7 */ /* 0x000e6400080011ff */
[----:B-1-34-:R-:W-:Y:S05]  /*37c0*/  @!P0 BRA `(.L_x_68) ;  /* 0x0000005400fc8947 */ /* 0x01afea0003800000 */
.L_x_170:
[----:B-1----:R-:W1:Y:S01]  /*37d0*/  LDS.128 R4, [R4+0x130] ;  /* 0x0001300004047984 */ /* 0x002e620000000c00 */
[----:B------:R-:W-:Y:S02]  /*37e0*/  VIADD R0, R0, 0xb0 ;  /* 0x000000b000007836 */ /* 0x000fe40000000000 */
[----:B------:R-:W-:Y:S01]  /*37f0*/  VIADD R8, R8, 0x1 ;  /* 0x0000000108087836 */ /* 0x000fe20000000000 */
[----:B------:R-:W-:Y:S01]  /*3800*/  @!PT LDS RZ, [RZ] ;  /* 0x00000000fffff984 */ /* 0x000fe20000000800 */
[----:B------:R-:W-:Y:S01]  /*3810*/  @!PT LDS RZ, [RZ] ;  /* 0x00000000fffff984 */ /* 0x000fe20000000800 */
[----:B------:R-:W-:Y:S01]  /*3820*/  @!PT LDS RZ, [RZ] ;  /* 0x00000000fffff984 */ /* 0x000fe20000000800 */
[----:B------:R-:W-:Y:S01]  /*3830*/  @!PT LDS RZ, [RZ] ;  /* 0x00000000fffff984 */ /* 0x000fe20000000800 */
[----:B------:R2:W-:Y:S06]  /*3840*/  MEMBAR.ALL.CTA ;  /* 0x0000000000007992 */ /* 0x0005ec0000008000 */
[----:B--2---:R-:W2:Y:S01]  /*3850*/  FENCE.VIEW.ASYNC.S ;  /* 0x00000000000073c6 */ /* 0x004ea20000000000 */
[----:B------:R-:W-:-:S04]  /*3860*/  PRMT R0, RZ, 0x654, R0 ;  /* 0x00000654ff007816 */ /* 0x000fc80000000000 */
[----:B--2---:R2:W-:Y:S01]  /*3870*/  SYNCS.ARRIVE.TRANS64.RED.A1T0 RZ, [R0+URZ], RZ ;  /* 0x000000ff00ff79a7 */ /* 0x0045e200081004ff */
[----:B-1----:R-:W-:Y:S01]  /*3880*/  LOP3.LUT P1, RZ, R6, 0x1, RZ, 0xc0, !PT ;  /* 0x0000000106ff7812 */ /* 0x002fe2000782c0ff */
[----:B--2---:R-:W-:-:S12]  /*3890*/  BRA.U UP2, `(.L_x_69) ;  /* 0x0000000502087547 */ /* 0x004fd8000b800000 */
[----:B------:R-:W1:Y:S01]  /*38a0*/  LDCU UR6, c[0x0][0x38c] ;  /* 0x00007180ff0677ac */ /* 0x000e620008000800 */
[----:B------:R-:W-:Y:S02]  /*38b0*/  PLOP3.LUT P2, PT, PT, PT, PT, 0x80, 0x8 ;  /* 0x000000000008781c */ /* 0x000fe40003f4f070 */
[----:B------:R-:W-:Y:S01]  /*38c0*/  SHF.L.U32 R5, R9, 0x1f, RZ ;  /* 0x0000001f09057819 */ /* 0x000fe200000006ff */
[----:B------:R-:W-:Y:S02]  /*38d0*/  ULEA UR7, UR17, UR5, 0x3 ;  /* 0x0000000511077291 */ /* 0x000fe4000f8e18ff */
[----:B------:R-:W-:Y:S02]  /*38e0*/  ULEA UR10, UR17, UR21, 0x6 ;  /* 0x00000015110a7291 */ /* 0x000fe4000f8e30ff */
[----:B-1----:R-:W-:-:S06]  /*38f0*/  UISETP.GE.AND UP0, UPT, UR6, 0x1, UPT ;  /* 0x000000010600788c */ /* 0x002fcc000bf06270 */
[----:B------:R-:W-:-:S05]  /*3900*/  PLOP3.LUT P0, PT, PT, PT, UP0, 0x80, 0x8 ;  /* 0x000000000008781c */ /* 0x000fca0003f0f008 */
[----:B------:R-:W-:-:S08]  /*3910*/  @UP0 ULEA UR6, UR16, UR5, 0x3 ;  /* 0x0000000510060291 */ /* 0x000fd0000f8e18ff */
[----:B------:R-:W-:-:S04]  /*3920*/  @P0 SHF.L.U32 R0, R2, 0x1f, RZ ;  /* 0x0000001f02000819 */ /* 0x000fc800000006ff */
[----:B------:R1:W2:Y:S01]  /*3930*/  @P0 SYNCS.PHASECHK.TRANS64.TRYWAIT P2, [UR6], R0 ;  /* 0x00000000ff0005a7 */ /* 0x0002a20008041106 */
[----:B------:R-:W3:Y:S02]  /*3940*/  SYNCS.PHASECHK.TRANS64.TRYWAIT P0, [UR7+0xe0], R5 ;  /* 0x0000e005ff0075a7 */ /* 0x000ee40008001107 */
[----:B-123--:R-:W-:Y:S05]  /*3950*/  @!P0 BRA `(.L_x_70) ;  /* 0x0000005400ac8947 */ /* 0x00efea0003800000 */
.L_x_172:
[----:B------:R-:W-:Y:S01]  /*3960*/  UMOV UR14, UR15 ;  /* 0x0000000f000e7c82 */ /* 0x000fe20008000000 */
[----:B------:R-:W-:Y:S05]  /*3970*/  BRA.U !UP0, `(.L_x_71) ;  /* 0x0000000108c07547 */ /* 0x000fea000b800000 */
[----:B------:R-:W-:Y:S02]  /*3980*/  UIADD3 UR14, UPT, UPT, UR18, UR15, URZ ;  /* 0x0000000f120e7290 */ /* 0x000fe4000fffe0ff */
[----:B------:R-:W-:Y:S01]  /*3990*/  UPLOP3.LUT UP3, UPT, UPT, UPT, UPT, 0x40, 0x4 ;  /* 0x000000000004789c */ /* 0x000fe20003f6e870 */
[----:B------:R-:W-:Y:S01]  /*39a0*/  UMOV UR13, UR4 ;  /* 0x00000004000d7c82 */ /* 0x000fe20008000000 */
[----:B------:R-:W-:-:S09]  /*39b0*/  UMOV UR46, UR16 ;  /* 0x00000010002e7c82 */ /* 0x000fd20008000000 */
.L_x_74:
[----:B--2---:R-:W-:Y:S01]  /*39c0*/  ULEA UR6, UR46, UR5, 0x3 ;  /* 0x000000052e067291 */ /* 0x004fe2000f8e18ff */
[----:B---3--:R-:W-:Y:S11]  /*39d0*/  @P2 BRA `(.L_x_72) ;  /* 0x00000000000c2947 */ /* 0x008ff60003800000 */
[----:B-1----:R-:W-:Y:S04]  /*39e0*/  SHF.L.U32 R5, R2, 0x1f, RZ ;  /* 0x0000001f02057819 */ /* 0x002fe800000006ff */
[----:B------:R-:W1:Y:S02]  /*39f0*/  SYNCS.PHASECHK.TRANS64.TRYWAIT P0, [UR6], R5 ;  /* 0x00000005ff0075a7 */ /* 0x000e640008001106 */
[----:B-1----:R-:W-:Y:S05]  /*3a00*/  @!P0 BRA `(.L_x_73) ;  /* 0x0000005400988947 */ /* 0x002fea0003800000 */
.L_x_72:
[----:B------:R-:W-:Y:S01]  /*3a10*/  UISETP.NE.AND UP0, UPT, UR13, 0x1, UPT ;  /* 0x000000010d00788c */ /* 0x000fe2000bf05270 */
[----:B------:R-:W-:Y:S01]  /*3a20*/  PLOP3.LUT P2, PT, PT, PT, PT, 0x80, 0x8 ;  /* 0x000000000008781c */ /* 0x000fe20003f4f070 */
[----:B------:R-:W-:Y:S02]  /*3a30*/  UIADD3 UR16, UPT, UPT, UR46, 0x1, URZ ;  /* 0x000000012e107890 */ /* 0x000fe4000fffe0ff */
[----:B------:R-:W-:Y:S02]  /*3a40*/  ULEA UR32, UR46, UR20, 0x9 ;  /* 0x000000142e207291 */ /* 0x000fe4000f8e48ff */
[----:B------:R-:W-:Y:S01]  /*3a50*/  UISETP.NE.AND UP1, UPT, UR16, 0x5, UPT ;  /* 0x000000051000788c */ /* 0x000fe2000bf25270 */
[----:B------:R-:W-:Y:S01]  /*3a60*/  PLOP3.LUT P0, PT, PT, PT, UP0, 0x80, 0x8 ;  /* 0x000000000008781c */ /* 0x000fe20003f0f008 */
[----:B------:R-:W-:Y:S02]  /*3a70*/  UIADD3 UR44, UPT, UPT, UR32, 0x80, URZ ;  /* 0x00000080202c7890 */ /* 0x000fe4000fffe0ff */
[----:B------:R-:W-:Y:S02]  /*3a80*/  USEL UR31, URZ, 0x1, UP1 ;  /* 0x00000001ff1f7887 */ /* 0x000fe40008800000 */
[----:B------:R-:W-:Y:S02]  /*3a90*/  USEL UR16, UR16, URZ, UP1 ;  /* 0x000000ff10107287 */ /* 0x000fe40008800000 */
[----:B------:R-:W-:Y:S02]  /*3aa0*/  UIADD3 UR40, UPT, UPT, UR32, 0x100, URZ ;  /* 0x0000010020287890 */ /* 0x000fe4000fffe0ff */
[----:B------:R-:W-:Y:S01]  /*3ab0*/  @UP0 ULEA UR30, UR16, UR5, 0x3 ;  /* 0x00000005101e0291 */ /* 0x000fe2000f8e18ff */
[----:B------:R-:W-:Y:S01]  /*3ac0*/  LOP3.LUT R2, R2, UR31, RZ, 0x3c, !PT ;  /* 0x0000001f02027c12 */ /* 0x000fe2000f8e3cff */
[----:B------:R-:W-:Y:S02]  /*3ad0*/  UIADD3 UR36, UPT, UPT, UR32, 0x180, URZ ;  /* 0x0000018020247890 */ /* 0x000fe4000fffe0ff */
[----:B------:R-:W-:Y:S01]  /*3ae0*/  UIADD3 UR6, UPT, UPT, UR6, 0x28, URZ ;  /* 0x0000002806067890 */ /* 0x000fe2000fffe0ff */
[----:B-1----:R-:W-:Y:S01]  /*3af0*/  @P0 SHF.L.U32 R0, R2, 0x1f, RZ ;  /* 0x0000001f02000819 */ /* 0x002fe200000006ff */
[----:B------:R-:W-:Y:S02]  /*3b00*/  UIADD3 UR15, UPT, UPT, UR15, 0x1, URZ ;  /* 0x000000010f0f7890 */ /* 0x000fe4000fffe0ff */
[----:B------:R-:W-:Y:S01]  /*3b10*/  UIADD3 UR13, UPT, UPT, UR13, -0x1, URZ ;  /* 0xffffffff0d0d7890 */ /* 0x000fe2000fffe0ff */
[----:B------:R2:W3:Y:S01]  /*3b20*/  @P0 SYNCS.PHASECHK.TRANS64.TRYWAIT P2, [UR30], R0 ;  /* 0x00000000ff0005a7 */ /* 0x0004e2000804111e */
[----:B------:R-:W-:Y:S02]  /*3b30*/  ULEA UR30, UR46, UR19, 0x9 ;  /* 0x000000132e1e7291 */ /* 0x000fe4000f8e48ff */
[----:B------:R-:W-:Y:S02]  /*3b40*/  UISETP.NE.AND UP0, UPT, UR15, UR14, UPT ;  /* 0x0000000e0f00728c */ /* 0x000fe4000bf05270 */
[----:B------:R-:W-:Y:S02]  /*3b50*/  UIADD3 UR42, UPT, UPT, UR30, 0x80, URZ ;  /* 0x000000801e2a7890 */ /* 0x000fe4000fffe0ff */
[----:B------:R-:W-:Y:S02]  /*3b60*/  UIADD3 UR38, UPT, UPT, UR30, 0x100, URZ ;  /* 0x000001001e267890 */ /* 0x000fe4000fffe0ff */
[----:B------:R-:W-:Y:S01]  /*3b70*/  UIADD3 UR34, UPT, UPT, UR30, 0x180, URZ ;  /* 0x000001801e227890 */ /* 0x000fe2000fffe0ff */
[----:B------:R-:W-:Y:S01]  /*3b80*/  UMOV UR33, 0x40004040 ;  /* 0x4000404000217882 */ /* 0x000fe20000000000 */
[----:B------:R-:W-:Y:S01]  /*3b90*/  UMOV UR31, 0x40004040 ;  /* 0x40004040001f7882 */ /* 0x000fe20000000000 */
[----:B------:R-:W-:Y:S01]  /*3ba0*/  UMOV UR45, 0x40004040 ;  /* 0x40004040002d7882 */ /* 0x000fe20000000000 */
[----:B------:R2:W-:Y:S01]  /*3bb0*/  UTCHMMA.2CTA gdesc[UR32], gdesc[UR30], tmem[UR10], tmem[UR28], idesc[UR29], UP3 ;  /* 0x00ff1c1e200075ea */ /* 0x0005e20009a0000a */
[----:B------:R-:W-:Y:S01]  /*3bc0*/  UPLOP3.LUT UP3, UPT, UPT, UPT, UPT, 0x80, 0x8 ;  /* 0x000000000008789c */ /* 0x000fe20003f6f070 */
[----:B------:R-:W-:Y:S01]  /*3bd0*/  UMOV UR43, 0x40004040 ;  /* 0x40004040002b7882 */ /* 0x000fe20000000000 */
[----:B------:R-:W-:Y:S01]  /*3be0*/  UMOV UR41, 0x40004040 ;  /* 0x4000404000297882 */ /* 0x000fe20000000000 */
[----:B------:R2:W-:Y:S01]  /*3bf0*/  UTCHMMA.2CTA gdesc[UR44], gdesc[UR42], tmem[UR10], tmem[UR26], idesc[UR27], UPT ;  /* 0x00ff1a2a2c0075ea */ /* 0x0005e2000ba0000a */
[----:B------:R-:W-:Y:S01]  /*3c00*/  UMOV UR39, 0x40004040 ;  /* 0x4000404000277882 */ /* 0x000fe20000000000 */
[----:B------:R-:W-:Y:S01]  /*3c10*/  UMOV UR37, 0x40004040 ;  /* 0x4000404000257882 */ /* 0x000fe20000000000 */
[----:B------:R-:W-:Y:S01]  /*3c20*/  UMOV UR35, 0x40004040 ;  /* 0x4000404000237882 */ /* 0x000fe20000000000 */
[----:B------:R2:W-:Y:S01]  /*3c30*/  UTCHMMA.2CTA gdesc[UR40], gdesc[UR38], tmem[UR10], tmem[UR24], idesc[UR25], UPT ;  /* 0x00ff1826280075ea */ /* 0x0005e2000ba0000a */
[----:B------:R2:W-:Y:S01]  /*3c40*/  UTCHMMA.2CTA gdesc[UR36], gdesc[UR34], tmem[UR10], tmem[UR22], idesc[UR23], UPT ;  /* 0x00ff1622240075ea */ /* 0x0005e2000ba0000a */
[----:B------:R2:W-:Y:S01]  /*3c50*/  UTCBAR.2CTA.MULTICAST [UR6], URZ, UR12 ;  /* 0x000000ff060073e9 */ /* 0x0005e2000820080c */
[----:B------:R-:W-:Y:S01]  /*3c60*/  UMOV UR46, UR16 ;  /* 0x00000010002e7c82 */ /* 0x000fe20008000000 */
[----:B------:R-:W-:Y:S05]  /*3c70*/  BRA.U UP0, `(.L_x_74) ;  /* 0xfffffffd00507547 */ /* 0x000fea000b83ffff */
.L_x_71:
[----:B------:R-:W-:Y:S01]  /*3c80*/  UIADD3 UR7, UPT, UPT, UR7, 0xc0, URZ ;  /* 0x000000c007077890 */ /* 0x000fe2000fffe0ff */
[----:B------:R-:W-:-:S08]  /*3c90*/  UMOV UR15, UR14 ;  /* 0x0000000e000f7c82 */ /* 0x000fd00008000000 */
[----:B------:R4:W-:Y:S01]  /*3ca0*/  UTCBAR.2CTA.MULTICAST [UR7], URZ, UR11 ;  /* 0x000000ff070073e9 */ /* 0x0009e2000820080b */
[----:B------:R-:W-:Y:S02]  /*3cb0*/  NOP ;  /* 0x0000000000007918 */ /* 0x000fe40000000000 */
.L_x_69:
[----:B------:R-:W-:Y:S01]  /*3cc0*/  UIADD3 UR17, UPT, UPT, UR17, 0x1, URZ ;  /* 0x0000000111117890 */ /* 0x000fe2000fffe0ff */
[----:B------:R-:W-:-:S03]  /*3cd0*/  ISETP.NE.AND P0, PT, R8, 0x2, PT ;  /* 0x000000020800780c */ /* 0x000fc60003f05270 */
[----:B------:R-:W-:Y:S01]  /*3ce0*/  UISETP.NE.AND UP0, UPT, UR17, 0x4, UPT ;  /* 0x000000041100788c */ /* 0x000fe2000bf05270 */
[----:B-12---:R-:W-:Y:S02]  /*3cf0*/  SEL R0, RZ, 0x1, P0 ;  /* 0x00000001ff007807 */ /* 0x006fe40000000000 */
[----:B------:R-:W-:Y:S01]  /*3d00*/  SEL R8, R8, RZ, P0 ;  /* 0x000000ff08087207 */ /* 0x000fe20000000000 */
[----:B------:R-:W-:Y:S01]  /*3d10*/  USEL UR6, URZ, 0x1, UP0 ;  /* 0x00000001ff067887 */ /* 0x000fe20008000000 */
[----:B------:R-:W-:Y:S01]  /*3d20*/  LOP3.LUT R3, R3, R0, RZ, 0x3c, !PT ;  /* 0x0000000003037212 */ /* 0x000fe200078e3cff */
[----:B------:R-:W-:-:S04]  /*3d30*/  USEL UR17, UR17, URZ, UP0 ;  /* 0x000000ff11117287 */ /* 0x000fc80008000000 */
[----:B------:R-:W-:Y:S01]  /*3d40*/  LOP3.LUT R9, R9, UR6, RZ, 0x3c, !PT ;  /* 0x0000000609097c12 */ /* 0x000fe2000f8e3cff */
[----:B------:R-:W-:Y:S07]  /*3d50*/  @P1 BRA `(.L_x_75) ;  /* 0xfffffff800881947 */ /* 0x000fee000383ffff */
[----:B------:R-:W1:Y:S01]  /*3d60*/  S2UR UR4, SR_CgaCtaId ;  /* 0x00000000000479c3 */ /* 0x000e620000008800 */
[----:B------:R-:W-:Y:S01]  /*3d70*/  ELECT P0, URZ, PT ;  /* 0x0000000000ff782f */ /* 0x000fe20003800000 */
[----:B------:R-:W-:Y:S01]  /*3d80*/  HFMA2 R0, -RZ, RZ, 0, 5.9604644775390625e-08 ;  /* 0x00000001ff007431 */ /* 0x000fe200000001ff */
[----:B------:R-:W-:-:S05]  /*3d90*/  UMOV UR6, 0x40 ;  /* 0x0000004000067882 */ /* 0x000fca0000000000 */
[----:B------:R-:W-:Y:S01]  /*3da0*/  UVIRTCOUNT.DEALLOC.SMPOOL 0x80 ;  /* 0x000000800000784c */ /* 0x000fe20000000000 */
[----:B------:R-:W-:Y:S02]  /*3db0*/  UISETP.NE.AND UP0, UPT, UR9, URZ, UPT ;  /* 0x000000ff0900728c */ /* 0x000fe4000bf05270 */
[----:B-1----:R-:W-:-:S09]  /*3dc0*/  ULEA UR4, UR4, UR6, 0x18 ;  /* 0x0000000604047291 */ /* 0x002fd2000f8ec0ff */
[----:B------:R1:W-:Y:S01]  /*3dd0*/  @P0 STS.U8 [UR4+0x1c], R0 ;  /* 0x00001c00ff000988 */ /* 0x0003e20008000004 */
[----:B------:R-:W-:Y:S05]  /*3de0*/  BRA.U UP0, `(.L_x_76) ;  /* 0x0000000100a07547 */ /* 0x000fea000b800000 */
[----:B------:R-:W-:Y:S01]  /*3df0*/  UIADD3 UR6, UPT, UPT, UR5, 0xe0, URZ ;  /* 0x000000e005067890 */ /* 0x000fe2000fffe0ff */
[----:B------:R-:W-:-:S03]  /*3e00*/  SHF.L.U32 R3, R9, 0x1f, RZ ;  /* 0x0000001f09037819 */ /* 0x000fc600000006ff */
[----:B----4-:R-:W-:-:S09]  /*3e10*/  ULEA UR7, UR17, UR6, 0x3 ;  /* 0x0000000611077291 */ /* 0x010fd2000f8e18ff */
[----:B------:R-:W2:Y:S02]  /*3e20*/  SYNCS.PHASECHK.TRANS64.TRYWAIT P0, [UR7], R3 ;  /* 0x00000003ff0075a7 */ /* 0x000ea40008001107 */
[----:B--2---:R-:W-:Y:S05]  /*3e30*/  @!P0 BRA `(.L_x_77) ;  /* 0x0000005000a48947 */ /* 0x004fea0003800000 */
.L_x_175:
        /* <DEDUP_REMOVED lines=9> */
.L_x_177:
        /* <DEDUP_REMOVED lines=9> */
.L_x_179:
[----:B------:R-:W-:-:S04]  /*3f60*/  UIADD3 UR9, UPT, UPT, UR9, 0x1, URZ ;  /* 0x0000000109097890 */ /* 0x000fc8000fffe0ff */
[----:B------:R-:W-:-:S04]  /*3f70*/  UISETP.NE.AND UP1, UPT, UR9, 0x4, UPT ;  /* 0x000000040900788c */ /* 0x000fc8000bf25270 */
[----:B------:R-:W-:Y:S02]  /*3f80*/  USEL UR7, URZ, 0x1, UP1 ;  /* 0x00000001ff077887 */ /* 0x000fe40008800000 */
[----:B------:R-:W-:-:S04]  /*3f90*/  USEL UR9, UR9, URZ, UP1 ;  /* 0x000000ff09097287 */ /* 0x000fc80008800000 */
[----:B------:R-:W-:Y:S01]  /*3fa0*/  ULEA UR9, UR9, UR6, 0x3 ;  /* 0x0000000609097291 */ /* 0x000fe2000f8e18ff */
[----:B-1----:R-:W-:-:S04]  /*3fb0*/  LOP3.LUT R3, R2, UR7, RZ, 0x3c, !PT ;  /* 0x0000000702037c12 */ /* 0x002fc8000f8e3cff */
[----:B------:R-:W-:Y:S01]  /*3fc0*/  SHF.L.U32 R3, R3, 0x1f, RZ ;  /* 0x0000001f03037819 */ /* 0x000fe200000006ff */
[----:B------:R-:W-:-:S04]  /*3fd0*/  IMAD.U32 R0, RZ, RZ, UR9 ;  /* 0x00000009ff007e24 */ /* 0x000fc8000f8e00ff */
[----:B------:R1:W2:Y:S03]  /*3fe0*/  SYNCS.PHASECHK.TRANS64.TRYWAIT P0, [R0+URZ], R3 ;  /* 0x00000003000075a7 */ /* 0x0002a600080011ff */
[----:B--2---:R-:W-:Y:S05]  /*3ff0*/  @!P0 NANOSLEEP.SYNCS 0x989680 ;  /* 0x009896800000895d */ /* 0x004fea0003900000 */
[----:B------:R-:W2:Y:S02]  /*4000*/  @!P0 SYNCS.PHASECHK.TRANS64 P0, [R0+URZ], R3 ;  /* 0x00000003000085a7 */ /* 0x000ea400080010ff */
[----:B--2---:R-:W-:Y:S05]  /*4010*/  @P0 BRA `(.L_x_80) ;  /* 0x0000000000200947 */ /* 0x004fea0003800000 */
.L_x_81:
[----:B--2---:R2:W4:Y:S02]  /*4020*/  SYNCS.PHASECHK.TRANS64.TRYWAIT P0, [R0+URZ], R3 ;  /* 0x00000003000075a7 */ /* 0x00452400080011ff */
[----:B----4-:R-:W-:Y:S05]  /*4030*/  @!P0 NANOSLEEP.SYNCS 0x989680 ;  /* 0x009896800000895d */ /* 0x010fea0003900000 */
[----:B------:R-:W4:Y:S02]  /*4040*/  @!P0 SYNCS.PHASECHK.TRANS64 P0, [R0+URZ], R3 ;  /* 0x00000003000085a7 */ /* 0x000f2400080010ff */
[----:B----4-:R-:W-:Y:S05]  /*4050*/  @!P0 BRA `(.L_x_81) ;  /* 0xfffffffc00f08947 */ /* 0x010fea000383ffff */
[----:B------:R-:W-:Y:S05]  /*4060*/  BRA `(.L_x_80) ;  /* 0x00000000000c7947 */ /* 0x000fea0003800000 */
.L_x_76:
[----:B------:R-:W-:-:S04]  /*4070*/  UIADD3 UR6, UPT, UPT, UR5, 0x120, URZ ;  /* 0x0000012005067890 */ /* 0x000fc8000fffe0ff */
[----:B------:R-:W-:-:S09]  /*4080*/  UPRMT UR6, UR8, 0x654, UR6 ;  /* 0x0000065408067896 */ /* 0x000fd20008000006 */
[----:B------:R-:W-:Y:S03]  /*4090*/  SYNCS.ARRIVE.TRANS64.RED.A1T0 RZ, [UR6], RZ ;  /* 0x000000ffffff79a7 */ /* 0x000fe60008100406 */
.L_x_80:
[----:B-12---:R-:W-:Y:S01]  /*40a0*/  SHF.L.U32 R3, RZ, 0x1f, RZ ;  /* 0x0000001fff037819 */ /* 0x006fe200000006ff */
[----:B------:R-:W-:Y:S01]  /*40b0*/  UIADD3 UR6, UPT, UPT, UR5, 0x120, URZ ;  /* 0x0000012005067890 */ /* 0x000fe2000fffe0ff */
[----:B------:R-:W-:Y:S02]  /*40c0*/  PLOP3.LUT P0, PT, PT, PT, UP0, 0x80, 0x8 ;  /* 0x000000000008781c */ /* 0x000fe40003f0f008 */
[----:B------:R-:W1:Y:S02]  /*40d0*/  SYNCS.PHASECHK.TRANS64.TRYWAIT P1, [UR5+0x120], R3 ;  /* 0x00012003ff0075a7 */ /* 0x000e640008021105 */
[----:B-1----:R-:W-:Y:S09]  /*40e0*/  @!P1 BRA `(.L_x_82) ;  /* 0x0000005000409947 */ /* 0x002ff20003800000 */
.L_x_181:
[----:B------:R-:W-:Y:S01]  /*40f0*/  @!UP0 UPRMT UR6, UR8, 0x654, UR6 ;  /* 0x0000065408068896 */ /* 0x000fe20008000006 */
[----:B------:R-:W-:Y:S02]  /*4100*/  UMOV UR5, 0x1 ;  /* 0x0000000100057882 */ /* 0x000fe40000000000 */
[----:B------:R-:W-:-:S06]  /*4110*/  UMOV UR8, 0xffff ;  /* 0x0000ffff00087882 */ /* 0x000fcc0000000000 */
[----:B------:R-:W-:Y:S01]  /*4120*/  @!P0 SYNCS.ARRIVE.TRANS64.RED.A1T0 RZ, [UR6], RZ ;  /* 0x000000ffffff89a7 */ /* 0x000fe20008100406 */
[----:B------:R-:W-:Y:S01]  /*4130*/  NOP ;  /* 0x0000000000007918 */ /* 0x000fe20000000000 */
[----:B-1----:R-:W1:Y:S01]  /*4140*/  LDS R0, [UR4+0x14] ;  /* 0x00001404ff007984 */ /* 0x002e620008000800 */
[----:B------:R-:W-:-:S04]  /*4150*/  ULOP3.LUT UR6, UR21, 0xffff, URZ, 0xc0, !UPT ;  /* 0x0000ffff15067892 */ /* 0x000fc8000f8ec0ff */
[----:B------:R-:W-:-:S04]  /*4160*/  USHF.R.U32.HI UR6, URZ, 0x5, UR6 ;  /* 0x00000005ff067899 */ /* 0x000fc80008011606 */
[----:B------:R-:W-:Y:S02]  /*4170*/  USHF.L.U32 UR8, UR8, UR6, URZ ;  /* 0x0000000608087299 */ /* 0x000fe400080006ff */
[----:B------:R-:W-:-:S04]  /*4180*/  USHF.L.U32 UR5, UR5, UR6, URZ ;  /* 0x0000000605057299 */ /* 0x000fc800080006ff */
[----:B-1----:R-:W-:-:S04]  /*4190*/  LOP3.LUT R0, R0, UR8, RZ, 0xc0, !PT ;  /* 0x0000000800007c12 */ /* 0x002fc8000f8ec0ff */
[----:B------:R-:W-:-:S13]  /*41a0*/  ISETP.NE.AND P0, PT, R0, UR8, PT ;  /* 0x0000000800007c0c */ /* 0x000fda000bf05270 */
[----:B------:R-:W-:Y:S05]  /*41b0*/  @P0 BRA `(.L_x_83) ;  /* 0x0000000000580947 */ /* 0x000fea0003800000 */
[----:B------:R-:W1:Y:S02]  /*41c0*/  LDS R0, [UR4+0x18] ;  /* 0x00001804ff007984 */ /* 0x000e640008000800 */
[----:B-1----:R-:W-:-:S04]  /*41d0*/  LOP3.LUT R0, R0, UR5, RZ, 0xc0, !PT ;  /* 0x0000000500007c12 */ /* 0x002fc8000f8ec0ff */
[----:B------:R-:W-:-:S13]  /*41e0*/  ISETP.NE.AND P0, PT, R0, UR5, PT ;  /* 0x0000000500007c0c */ /* 0x000fda000bf05270 */
[----:B------:R-:W-:Y:S05]  /*41f0*/  @P0 BRA `(.L_x_84) ;  /* 0x00000000003c0947 */ /* 0x000fea0003800000 */
[----:B------:R-:W1:Y:S01]  /*4200*/  S2R R2, SR_LANEID ;  /* 0x0000000000027919 */ /* 0x000e620000000000 */
[----:B------:R-:W-:Y:S01]  /*4210*/  ULOP3.LUT UR8, URZ, UR8, URZ, 0x33, !UPT ;  /* 0x00000008ff087292 */ /* 0x000fe2000f8e33ff */
[----:B------:R-:W-:Y:S01]  /*4220*/  LOP3.LUT R4, RZ, UR5, RZ, 0x33, !PT ;  /* 0x00000005ff047c12 */ /* 0x000fe2000f8e33ff */
[----:B----4-:R-:W-:Y:S02]  /*4230*/  VOTEU.ANY UR7, UPT, PT ;  /* 0x0000000000077886 */ /* 0x010fe400038e0100 */
[----:B------:R-:W-:Y:S01]  /*4240*/  UFLO.U32 UR7, UR7 ;  /* 0x00000007000772bd */ /* 0x000fe200080e0000 */
[----:B------:R-:W2:Y:S01]  /*4250*/  REDUX UR5, R4 ;  /* 0x00000000040573c4 */ /* 0x000ea20000000000 */
[----:B------:R-:W-:-:S06]  /*4260*/  IMAD.U32 R0, RZ, RZ, UR8 ;  /* 0x00000008ff007e24 */ /* 0x000fcc000f8e00ff */
[----:B------:R4:W-:Y:S01]  /*4270*/  UTCATOMSWS.AND URZ, UR8 ;  /* 0x0000000800ff79e3 */ /* 0x0009e20008000000 */
[----:B------:R-:W3:Y:S01]  /*4280*/  REDUX UR6, R0 ;  /* 0x00000000000673c4 */ /* 0x000ee20000000000 */
[----:B-1----:R-:W-:Y:S01]  /*4290*/  ISETP.EQ.U32.AND P0, PT, R2, UR7, PT ;  /* 0x0000000702007c0c */ /* 0x002fe2000bf02070 */
[----:B--2---:R-:W-:Y:S01]  /*42a0*/  IMAD.U32 R2, RZ, RZ, UR5 ;  /* 0x00000005ff027e24 */ /* 0x004fe2000f8e00ff */
[----:B---3--:R-:W-:-:S11]  /*42b0*/  MOV R3, UR6 ;  /* 0x0000000600037c02 */ /* 0x008fd60008000f00 */
[----:B------:R4:W-:Y:S04]  /*42c0*/  @P0 ATOMS.AND RZ, [UR4+0x14], R3 ;  /* 0x00001403ffff098c */ /* 0x0009e8000a800004 */
[----:B------:R4:W-:Y:S01]  /*42d0*/  @P0 ATOMS.AND RZ, [UR4+0x18], R2 ;  /* 0x00001802ffff098c */ /* 0x0009e2000a800004 */
[----:B------:R-:W-:Y:S05]  /*42e0*/  BRA `(.L_x_85) ;  /* 0x0000000000147947 */ /* 0x000fea0003800000 */
.L_x_84:
[----:B------:R-:W-:Y:S02]  /*42f0*/  MOV R2, 0x4310 ;  /* 0x0000431000027802 */ /* 0x000fe40000000f00 */
[----:B---345:R-:W-:Y:S05]  /*4300*/  CALL.REL.NOINC `($__internal_0_$__cuda_sm10x_tcgen05_guardrail_trap_col_being_dealloced_not_returned_by_alloc) ;  /* 0x0000005400207944 */ /* 0x038fea0003c00000 */
[----:B------:R-:W-:Y:S05]  /*4310*/  BRA `(.L_x_85) ;  /* 0x0000000000087947 */ /* 0x000fea0003800000 */
.L_x_83:
[----:B------:R-:W-:Y:S02]  /*4320*/  MOV R2, 0x4340 ;  /* 0x0000434000027802 */ /* 0x000fe40000000f00 */
[----:B---345:R-:W-:Y:S05]  /*4330*/  CALL.REL.NOINC `($__internal_2_$__cuda_sm10x_tcgen05_guardrail_trap_unallocated_columns_being_dealloced) ;  /* 0x00000054002c7944 */ /* 0x038fea0003c00000 */
.L_x_85:
[----:B------:R-:W-:Y:S01]  /*4340*/  NOP ;  /* 0x0000000000007918 */ /* 0x000fe20000000000 */
[----:B----4-:R-:W-:Y:S05]  /*4350*/  EXIT ;  /* 0x000000000000794d */ /* 0x010fea0003800000 */
.L_x_56:
[----:B------:R-:W-:-:S09]  /*4360*/  UISETP.NE.OR UP4, UPT, UR10, 0x3, !UP4 ;  /* 0x000000030a00788c */ /* 0x000fd2000e785670 */
[----:B------:R-:W-:Y:S05]  /*4370*/  BRA.U UP4, `(.L_x_86) ;  /* 0x00000011046c7547 */ /* 0x000fea000b800000 */
[----:B------:R-:W1:Y:S01]  /*4380*/  LDC R0, c[0x0][0xb30] ;  /* 0x0002cc00ff007b82 */ /* 0x000e620000000800 */
[----:B------:R-:W-:Y:S01]  /*4390*/  UMOV UR4, 0x400 ;  /* 0x0000040000047882 */ /* 0x000fe20000000000 */
[----:B------:R-:W-:Y:S01]  /*43a0*/  HFMA2 R34, -RZ, RZ, 0, 0 ;  /* 0x00000000ff227431 */ /* 0x000fe200000001ff */
[----:B------:R-:W-:Y:S01]  /*43b0*/  ULEA UR4, UR37, UR4, 0x18 ;  /* 0x0000000425047291 */ /* 0x000fe2000f8ec0ff */
[----:B------:R-:W-:Y:S01]  /*43c0*/  IMAD.MOV.U32 R37, RZ, RZ, 0x1 ;  /* 0x00000001ff257424 */ /* 0x000fe200078e00ff */
[----:B------:R-:W-:Y:S01]  /*43d0*/  MOV R27, 0x1000 ;  /* 0x00001000001b7802 */ /* 0x000fe20000000f00 */
[----:B------:R-:W-:Y:S01]  /*43e0*/  IMAD.MOV.U32 R36, RZ, RZ, RZ ;  /* 0x000000ffff247224 */ /* 0x000fe200078e00ff */
[----:B------:R-:W-:Y:S01]  /*43f0*/  UIADD3 UR5, UPT, UPT, UR4, 0x68, URZ ;  /* 0x0000006804057890 */ /* 0x000fe2000fffe0ff */
[----:B------:R-:W2:Y:S01]  /*4400*/  LDC R25, c[0x0][0x370] ;  /* 0x0000dc00ff197b82 */ /* 0x000ea20000000800 */
[----:B------:R-:W-:Y:S02]  /*4410*/  UPLOP3.LUT UP0, UPT, UPT, UPT, UPT, 0x40, 0x4 ;  /* 0x000000000004789c */ /* 0x000fe40003f0e870 */
[----:B------:R-:W-:-:S02]  /*4420*/  UIADD3 UR41, UPT, UPT, UR4, 0x50, URZ ;  /* 0x0000005004297890 */ /* 0x000fc4000fffe0ff */
[----:B------:R-:W-:Y:S02]  /*4430*/  UIADD3 UR33, UPT, UPT, UR4, 0x58, URZ ;  /* 0x0000005804217890 */ /* 0x000fe4000fffe0ff */
[----:B------:R-:W-:Y:S01]  /*4440*/  UIADD3 UR25, UPT, UPT, UR4, 0x60, URZ ;  /* 0x0000006004197890 */ /* 0x000fe2000fffe0ff */
[----:B------:R-:W3:Y:S01]  /*4450*/  LDC R2, c[0x0][0xb0c] ;  /* 0x0002c300ff027b82 */ /* 0x000ee20000000800 */
[----:B------:R-:W-:-:S07]  /*4460*/  UPRMT UR5, UR37, 0x654, UR5 ;  /* 0x0000065425057896 */ /* 0x000fce0008000005 */
[----:B------:R-:W4:Y:S01]  /*4470*/  LDC R24, c[0x0][0xb20] ;  /* 0x0002c800ff187b82 */ /* 0x000f220000000800 */
[----:B-1----:R-:W-:-:S07]  /*4480*/  ISETP.NE.AND P1, PT, R0, 0x1, PT ;  /* 0x000000010000780c */ /* 0x002fce0003f25270 */
[----:B------:R-:W1:Y:S08]  /*4490*/  LDC.64 R38, c[0x0][0x348] ;  /* 0x0000d200ff267b82 */ /* 0x000e700000000a00 */
[----:B------:R-:W1:Y:S08]  /*44a0*/  LDC.64 R16, c[0x0][0x888] ;  /* 0x00022200ff107b82 */ /* 0x000e700000000a00 */
[----:B------:R-:W1:Y:S08]  /*44b0*/  LDC.64 R22, c[0x0][0xb10] ;  /* 0x0002c400ff167b82 */ /* 0x000e700000000a00 */
[----:B------:R-:W1:Y:S08]  /*44c0*/  LDC.64 R6, c[0x0][0xb18] ;  /* 0x0002c600ff067b82 */ /* 0x000e700000000a00 */
[----:B------:R-:W1:Y:S08]  /*44d0*/  LDC.64 R4, c[0x0][0xb28] ;  /* 0x0002ca00ff047b82 */ /* 0x000e700000000a00 */
[----:B------:R-:W1:Y:S08]  /*44e0*/  LDC.64 R18, c[0x0][0x890] ;  /* 0x00022400ff127b82 */ /* 0x000e700000000a00 */
[----:B--2345:R-:W1:Y:S02]  /*44f0*/  LDC R32, c[0x0][0x374] ;  /* 0x0000dd00ff207b82 */ /* 0x03ce640000000800 */
.L_x_97:
[----:B------:R-:W-:Y:S02]  /*4500*/  LEA R0, R36, UR4, 0x3 ;  /* 0x0000000424007c11 */ /* 0x000fe4000f8e18ff */
[----:B------:R-:W-:Y:S02]  /*4510*/  SHF.L.U32 R3, R34, 0x1f, RZ ;  /* 0x0000001f22037819 */ /* 0x000fe400000006ff */
[----:B------:R-:W-:Y:S02]  /*4520*/  LEA R28, R36, UR4, 0x4 ;  /* 0x00000004241c7c11 */ /* 0x000fe4000f8e20ff */
[----:B--2---:R-:W2:Y:S02]  /*4530*/  SYNCS.PHASECHK.TRANS64.TRYWAIT P0, [R0+URZ+0xa0], R3 ;  /* 0x0000a003000075a7 */ /* 0x004ea400080011ff */
[----:B--2---:R-:W-:Y:S05]  /*4540*/  @!P0 BRA `(.L_x_87) ;  /* 0x0000004c00408947 */ /* 0x004fea0003800000 */
.L_x_182:
[----:B------:R-:W-:Y:S01]  /*4550*/  ISETP.GE.AND P0, PT, R26, 0x1, PT ;  /* 0x000000011a00780c */ /* 0x000fe20003f06270 */
[----:B------:R-:W3:Y:S01]  /*4560*/  LDS.128 R28, [R28+0x130] ;  /* 0x000130001c1c7984 */ /* 0x000ee20000000c00 */
[----:B--2---:R-:W-:Y:S01]  /*4570*/  VIADD R0, R0, 0xb0 ;  /* 0x000000b000007836 */ /* 0x004fe20000000000 */
[----:B------:R-:W-:Y:S01]  /*4580*/  @!PT LDS RZ, [RZ] ;  /* 0x00000000fffff984 */ /* 0x000fe20000000800 */
[----:B------:R-:W-:Y:S01]  /*4590*/  @!PT LDS RZ, [RZ] ;  /* 0x00000000fffff984 */ /* 0x000fe20000000800 */
[----:B------:R-:W-:Y:S01]  /*45a0*/  @!PT LDS RZ, [RZ] ;  /* 0x00000000fffff984 */ /* 0x000fe20000000800 */
[----:B------:R-:W-:Y:S01]  /*45b0*/  @!PT LDS RZ, [RZ] ;  /* 0x00000000fffff984 */ /* 0x000fe20000000800 */
[----:B------:R2:W-:Y:S06]  /*45c0*/  MEMBAR.ALL.CTA ;  /* 0x0000000000007992 */ /* 0x0005ec0000008000 */
[----:B--2---:R-:W2:Y:S01]  /*45d0*/  FENCE.VIEW.ASYNC.S ;  /* 0x00000000000073c6 */ /* 0x004ea20000000000 */
[----:B------:R-:W-:Y:S04]  /*45e0*/  PRMT R0, RZ, 0x654, R0 ;  /* 0x00000654ff007816 */ /* 0x000fe80000000000 */
[----:B--2---:R2:W-:Y:S01]  /*45f0*/  SYNCS.ARRIVE.TRANS64.RED.A1T0 RZ, [R0+URZ], RZ ;  /* 0x000000ff00ff79a7 */ /* 0x0045e200081004ff */
[----:B---3--:R-:W-:Y:S11]  /*4600*/  LOP3.LUT P3, RZ, R30, 0x1, RZ, 0xc0, !PT ;  /* 0x000000011eff7812 */ /* 0x008ff6000786c0ff */
[----:B------:R-:W-:Y:S02]  /*4610*/  @!UPT UIADD3 URZ, UPT, UPT, URZ, URZ, URZ ;  /* 0x000000fffffff290 */ /* 0x000fe4000fffe0ff */
[----:B------:R-:W-:Y:S02]  /*4620*/  @P3 MOV R13, R28 ;  /* 0x0000001c000d3202 */ /* 0x000fe40000000f00 */
[----:B------:R-:W-:Y:S01]  /*4630*/  @P3 LOP3.LUT R8, R29, 0xffff, RZ, 0xc0, !PT ;  /* 0x0000ffff1d083812 */ /* 0x000fe200078ec0ff */
[----:B--2---:R-:W-:Y:S06]  /*4640*/  @!P0 BRA `(.L_x_88) ;  /* 0x0000000000a48947 */ /* 0x004fec0003800000 */
[----:B-1----:R-:W-:Y:S01]  /*4650*/  IMAD.HI.U32 R41, R32, R7, RZ ;  /* 0x0000000720297227 */ /* 0x002fe200078e00ff */
[----:B------:R-:W-:Y:S02]  /*4660*/  ISETP.NE.AND P0, PT, R6, 0x1, PT ;  /* 0x000000010600780c */ /* 0x000fe40003f05270 */
[----:B------:R-:W-:Y:S01]  /*4670*/  ISETP.NE.AND P2, PT, R26, 0x1, PT ;  /* 0x000000011a00780c */ /* 0x000fe20003f45270 */
[----:B------:R-:W-:Y:S01]  /*4680*/  IMAD.HI.U32 R40, R25, R22, RZ ;  /* 0x0000001619287227 */ /* 0x000fe200078e00ff */
[----:B------:R-:W-:Y:S02]  /*4690*/  SHF.R.U32.HI R41, RZ, R24, R41 ;  /* 0x00000018ff297219 */ /* 0x000fe40000011629 */
[----:B------:R-:W-:Y:S01]  /*46a0*/  ISETP.NE.AND P4, PT, R2, 0x1, PT ;  /* 0x000000010200780c */ /* 0x000fe20003f85270 */
[----:B------:R-:W-:Y:S01]  /*46b0*/  IMAD.HI.U32 R42, R13, R22, RZ ;  /* 0x000000160d2a7227 */ /* 0x000fe200078e00ff */
[----:B------:R-:W-:Y:S02]  /*46c0*/  SHF.R.U32.HI R40, RZ, R23, R40 ;  /* 0x00000017ff287219 */ /* 0x000fe40000011628 */
[----:B------:R-:W-:Y:S01]  /*46d0*/  SEL R3, R32, R41, !P0 ;  /* 0x0000002920037207 */ /* 0x000fe20004000000 */
[C---:B------:R-:W-:Y:S01]  /*46e0*/  IMAD.HI.U32 R41, R8.reuse, R7, RZ ;  /* 0x0000000708297227 */ /* 0x040fe200078e00ff */
[----:B------:R-:W-:Y:S02]  /*46f0*/  SEL R11, R25, R40, !P4 ;  /* 0x00000028190b7207 */ /* 0x000fe40006000000 */
[----:B------:R-:W-:Y:S01]  /*4700*/  SHF.R.U32.HI R42, RZ, R23, R42 ;  /* 0x00000017ff2a7219 */ /* 0x000fe2000001162a */
[----:B------:R-:W-:Y:S01]  /*4710*/  IMAD.HI.U32 R44, R3, R4, RZ ;  /* 0x00000004032c7227 */ /* 0x000fe200078e00ff */
[----:B------:R-:W-:Y:S03]  /*4720*/  SHF.R.U32.HI R41, RZ, R24, R41 ;  /* 0x00000018ff297219 */ /* 0x000fe60000011629 */
[----:B------:R-:W-:Y:S01]  /*4730*/  IMAD.HI.U32 R40, R11, R4, RZ ;  /* 0x000000040b287227 */ /* 0x000fe200078e00ff */
[----:B------:R-:W-:Y:S02]  /*4740*/  @P2 SHF.R.U32.HI R3, RZ, R5, R44 ;  /* 0x00000005ff032219 */ /* 0x000fe4000001162c */
[----:B------:R-:W-:Y:S02]  /*4750*/  SEL R9, R8, R41, !P0 ;  /* 0x0000002908097207 */ /* 0x000fe40004000000 */
[----:B------:R-:W-:Y:S01]  /*4760*/  @P2 SHF.R.U32.HI R11, RZ, R5, R40 ;  /* 0x00000005ff0b2219 */ /* 0x000fe20000011628 */
[C---:B------:R-:W-:Y:S01]  /*4770*/  IMAD R10, R26.reuse, R3, RZ ;  /* 0x000000031a0a7224 */ /* 0x040fe200078e02ff */
[----:B------:R-:W-:Y:S01]  /*4780*/  SEL R3, R13, R42, !P4 ;  /* 0x0000002a0d037207 */ /* 0x000fe20006000000 */
[C---:B------:R-:W-:Y:S03]  /*4790*/  IMAD.HI.U32 R14, R9.reuse, R4, RZ ;  /* 0x00000004090e7227 */ /* 0x040fe600078e00ff */
[----:B------:R-:W-:Y:S01]  /*47a0*/  ISETP.GE.AND P0, PT, R9, R10, PT ;  /* 0x0000000a0900720c */ /* 0x000fe20003f06270 */
[C---:B------:R-:W-:Y:S01]  /*47b0*/  IMAD R12, R26.reuse, R11, RZ ;  /* 0x0000000b1a0c7224 */ /* 0x040fe200078e02ff */
[-C--:B------:R-:W-:Y:S04]  /*47c0*/  SHF.R.U32.HI R14, RZ, R5.reuse, R14 ;  /* 0x00000005ff0e7219 */ /* 0x080fe8000001160e */
[----:B------:R-:W-:Y:S02]  /*47d0*/  ISETP.GE.OR P0, PT, R3, R12, P0 ;  /* 0x0000000c0300720c */ /* 0x000fe40000706670 */
[----:B------:R-:W-:Y:S05]  /*47e0*/  SEL R15, R9, R14, !P2 ;  /* 0x0000000e090f7207 */ /* 0x000fea0005000000 */
[----:B------:R-:W-:Y:S04]  /*47f0*/  IMAD.MOV R14, RZ, RZ, -R15 ;  /* 0x000000ffff0e7224 */ /* 0x000fe800078e0a0f */
[----:B------:R-:W-:Y:S02]  /*4800*/  IMAD R14, R26, R14, R9 ;  /* 0x0000000e1a0e7224 */ /* 0x000fe400078e0209 */
[C---:B------:R-:W-:Y:S05]  /*4810*/  @!P0 IMAD.HI.U32 R10, R3.reuse, R4, RZ ;  /* 0x00000004030a8227 */ /* 0x040fea00078e00ff */
[----:B------:R-:W-:Y:S04]  /*4820*/  @!P0 SHF.R.U32.HI R10, RZ, R5, R10 ;  /* 0x00000005ff0a8219 */ /* 0x000fe8000001160a */
[----:B------:R-:W-:Y:S01]  /*4830*/  @!P0 SEL R0, R3, R10, !P2 ;  /* 0x0000000a03008207 */ /* 0x000fe20005000000 */
[----:B------:R-:W-:Y:S03]  /*4840*/  IMAD.MOV R10, RZ, RZ, -R3 ;  /* 0x000000ffff0a7224 */ /* 0x000fe600078e0a03 */
[----:B------:R-:W-:Y:S01]  /*4850*/  @!P0 IADD3 R15, PT, PT, R15, -R0, RZ ;  /* 0x800000000f0f8210 */ /* 0x000fe20007ffe0ff */
[----:B------:R-:W-:Y:S01]  /*4860*/  @!P0 IMAD R0, R11, R14, R0 ;  /* 0x0000000e0b008224 */ /* 0x000fe200078e0200 */
[----:B------:R-:W-:Y:S01]  /*4870*/  IADD3 R11, PT, PT, -R9, RZ, RZ ;  /* 0x000000ff090b7210 */ /* 0x000fe20007ffe1ff */
[----:B------:R-:W-:Y:S02]  /*4880*/  IMAD R13, R2, R10, R13 ;  /* 0x0000000a020d7224 */ /* 0x000fe400078e020d */
[----:B------:R-:W-:Y:S02]  /*4890*/  @!P0 IMAD R9, R15, R26, R3 ;  /* 0x0000001a0f098224 */ /* 0x000fe400078e0203 */
[----:B------:R-:W-:Y:S02]  /*48a0*/  @!P0 IMAD.MOV.U32 R3, RZ, RZ, R0 ;  /* 0x000000ffff038224 */ /* 0x000fe400078e0000 */
[----:B------:R-:W-:Y:S02]  /*48b0*/  IMAD R8, R6, R11, R8 ;  /* 0x0000000b06087224 */ /* 0x000fe400078e0208 */
[----:B------:R-:W-:Y:S02]  /*48c0*/  IMAD R13, R3, R2, R13 ;  /* 0x00000002030d7224 */ /* 0x000fe400078e020d */
[----:B------:R-:W-:Y:S02]  /*48d0*/  IMAD R8, R9, R6, R8 ;  /* 0x0000000609087224 */ /* 0x000fe400078e0208 */
.L_x_88:
[----:B------:R-:W-:Y:S05]  /*48e0*/  BRA.U UP0, `(.L_x_89) ;  /* 0x0000000100107547 */ /* 0x000fea000b800000 */
[----:B------:R-:W-:Y:S04]  /*48f0*/  MOV R0, UR6 ;  /* 0x0000000600007c02 */ /* 0x000fe80008000f00 */
[----:B------:R-:W-:Y:S04]  /*4900*/  SHF.L.U32 R3, R0, 0x1f, RZ ;  /* 0x0000001f00037819 */ /* 0x000fe800000006ff */
[----:B------:R-:W2:Y:S02]  /*4910*/  SYNCS.PHASECHK.TRANS64.TRYWAIT P0, [UR4+0x98], R3 ;  /* 0x00009803ff0075a7 */ /* 0x000ea40008001104 */
[----:B--2---:R-:W-:Y:S05]  /*4920*/  @!P0 BRA `(.L_x_90) ;  /* 0x00000048005c8947 */ /* 0x004fea0003800000 */
.L_x_89:
[----:B-1----:R-:W-:Y:S02]  /*4930*/  ISETP.NE.U32.AND P0, PT, R18, RZ, PT ;  /* 0x000000ff1200720c */ /* 0x002fe40003f05070 */
[----:B------:R-:W-:Y:S02]  /*4940*/  R2UR UR42, R20 ;  /* 0x00000000142a72ca */ /* 0x000fe400000e0000 */
[----:B------:R-:W-:Y:S02]  /*4950*/  R2UR UR43, R21 ;  /* 0x00000000152b72ca */ /* 0x000fe400000e0000 */
[----:B------:R-:W-:Y:S02]  /*4960*/  ISETP.NE.AND.EX P0, PT, R19, RZ, PT, P0 ;  /* 0x000000ff1300720c */ /* 0x000fe40003f05300 */
[----:B------:R-:W-:Y:S02]  /*4970*/  ISETP.NE.U32.AND P2, PT, R18, RZ, PT ;  /* 0x000000ff1200720c */ /* 0x000fe40003f45070 */
[----:B------:R-:W-:Y:S02]  /*4980*/  SHF.L.U32 R12, R37, 0x1f, RZ ;  /* 0x0000001f250c7819 */ /* 0x000fe400000006ff */
[----:B------:R-:W-:Y:S03]  /*4990*/  ISETP.NE.AND.EX P2, PT, R19, RZ, PT, P2 ;  /* 0x000000ff1300720c */ /* 0x000fe60003f45320 */
[----:B------:R-:W-:Y:S02]  /*49a0*/  USHF.L.U32 UR42, UR42, 0x7, URZ ;  /* 0x000000072a2a7899 */ /* 0x000fe400080006ff */
[----:B------:R-:W-:Y:S02]  /*49b0*/  USHF.L.U32 UR43, UR43, 0x6, URZ ;  /* 0x000000062b2b7899 */ /* 0x000fe400080006ff */
[----:B------:R-:W-:Y:S10]  /*49c0*/  @!P0 BRA `(.L_x_91) ;  /* 0x00000000002c8947 */ /* 0x000ff40003800000 */
[----:B------:R-:W-:Y:S01]  /*49d0*/  ISETP.NE.U32.AND P0, PT, R16, RZ, PT ;  /* 0x000000ff1000720c */ /* 0x000fe20003f05070 */
[----:B------:R-:W-:Y:S03]  /*49e0*/  IMAD.MOV.U32 R63, RZ, RZ, 0x1 ;  /* 0x00000001ff3f7424 */ /* 0x000fe600078e00ff */
[----:B------:R-:W-:Y:S11]  /*49f0*/  ISETP.NE.AND.EX P0, PT, R17, RZ, PT, P0 ;  /* 0x000000ff1100720c */ /* 0x000ff60003f05300 */
[----:B------:R-:W-:Y:S02]  /*4a00*/  @!UPT UIADD3 URZ, UPT, UPT, URZ, URZ, URZ ;  /* 0x000000fffffff290 */ /* 0x000fe4000fffe0ff */
[----:B------:R-:W1:Y:S01]  /*4a10*/  @P0 LDC.64 R10, c[0x0][0x888] ;  /* 0x00022200ff0a0b82 */ /* 0x000e620000000a00 */
[----:B--2---:R-:W-:Y:S04]  /*4a20*/  @P0 IMAD R0, R18, UR36, RZ ;  /* 0x0000002412000c24 */ /* 0x004fe8000f8e02ff */
[----:B-1----:R-:W-:Y:S04]  /*4a30*/  @P0 IMAD.WIDE R10, R0, 0x4, R10 ;  /* 0x00000004000a0825 */ /* 0x002fe800078e020a */
[----:B------:R-:W-:Y:S01]  /*4a40*/  HFMA2 R0, -RZ, RZ, 0, 5.9604644775390625e-08 ;  /* 0x00000001ff007431 */ /* 0x000fe200000001ff */
[----:B------:R1:W5:Y:S04]  /*4a50*/  @P0 LDG.E R35, desc[UR46][R10.64] ;  /* 0x0000002e0a230981 */ /* 0x000368000c1e1900 */
[----:B------:R-:W-:Y:S01]  /*4a60*/  @!P0 PRMT R63, R0, 0x7610, R63 ;  /* 0x00007610003f8816 */ /* 0x000fe2000000003f */
[----:B-1----:R-:W3:Y:S06]  /*4a70*/  @!P0 LDC R35, c[0x0][0x880] ;  /* 0x00022000ff238b82 */ /* 0x002eec0000000800 */
.L_x_91:
[----:B---3-5:R-:W-:Y:S01]  /*4a80*/  @!P2 FSETP.EQ.AND P0, PT, R35, RZ, PT ;  /* 0x000000ff2300a20b */ /* 0x028fe20003f02000 */
[----:B------:R-:W-:Y:S01]  /*4a90*/  @!UPT UIADD3 URZ, UPT, UPT, URZ, URZ, URZ ;  /* 0x000000fffffff290 */ /* 0x000fe2000fffe0ff */
[----:B------:R-:W-:Y:S11]  /*4aa0*/  @!P2 BRA `(.L_x_92) ;  /* 0x000000000018a947 */ /* 0x000ff60003800000 */
[----:B------:R-:W-:Y:S02]  /*4ab0*/  LOP3.LUT P2, RZ, R63, 0xff, RZ, 0xc0, !PT ;  /* 0x000000ff3fff7812 */ /* 0x000fe4000784c0ff */
[----:B------:R-:W-:Y:S04]  /*4ac0*/  ISETP.NE.U32.AND P0, PT, R16, RZ, PT ;  /* 0x000000ff1000720c */ /* 0x000fe80003f05070 */
[----:B------:R-:W-:Y:S04]  /*4ad0*/  ISETP.NE.AND.EX P0, PT, R17, RZ, PT, P0 ;  /* 0x000000ff1100720c */ /* 0x000fe80003f05300 */
[----:B------:R-:W-:Y:S03]  /*4ae0*/  PLOP3.LUT P0, PT, P0, PT, PT, 0x8, 0x80 ;  /* 0x000000000080781c */ /* 0x000fe6000070e170 */
[----:B------:R-:W-:Y:S11]  /*4af0*/  @P2 FSETP.EQ.AND P0, PT, R35, RZ, PT ;  /* 0x000000ff2300220b */ /* 0x000ff60003f02000 */
[----:B------:R-:W-:Y:S02]  /*4b00*/  @!UPT UIADD3 URZ, UPT, UPT, URZ, URZ, URZ ;  /* 0x000000fffffff290 */ /* 0x000fe4000fffe0ff */
.L_x_92:
[----:B------:R-:W1:Y:S01]  /*4b10*/  SYNCS.PHASECHK.TRANS64.TRYWAIT P2, [UR4+0x70], R12 ;  /* 0x0000700cff0075a7 */ /* 0x000e620008041104 */
[----:B------:R-:W-:Y:S04]  /*4b20*/  ELECT P4, URZ, PT ;  /* 0x0000000000ff782f */ /* 0x000fe80003880000 */
[----:B------:R-:W-:Y:S11]  /*4b30*/  PLOP3.LUT P4, PT, P0, P4, PT, 0xf2, 0x2f ;  /* 0x00000000002f781c */ /* 0x000ff60000789e72 */
[----:B------:R-:W-:Y:S02]  /*4b40*/  @!UPT UIADD3 URZ, UPT, UPT, URZ, URZ, URZ ;  /* 0x000000fffffff290 */ /* 0x000fe4000fffe0ff */
[----:B------:R-:W-:Y:S05]  /*4b50*/  @!P4 IADD3 R9, P0, PT, R38, 0x580, RZ ;  /* 0x000005802609c810 */ /* 0x000fea0007f1e0ff */
[----:B--2---:R-:W-:Y:S01]  /*4b60*/  @!P4 IMAD.X R0, RZ, RZ, R39, P0 ;  /* 0x000000ffff00c224 */ /* 0x004fe200000e0627 */
[----:B-1----:R-:W-:Y:S07]  /*4b70*/  @!P2 BRA `(.L_x_93) ;  /* 0x0000004400e0a947 */ /* 0x002fee0003800000 */
.L_x_185:
[----:B------:R-:W-:Y:S01]  /*4b80*/  @!P4 R2UR UR8, R9 ;  /* 0x000000000908c2ca */ /* 0x000fe200000e0000 */
[----:B------:R-:W-:Y:S01]  /*4b90*/  VOTEU.ALL UP0, P4 ;  /* 0x0000000000ff7886 */ /* 0x000fe20002000000 */
[----:B------:R-:W-:Y:S01]  /*4ba0*/  @!P4 R2UR UR7, R0 ;  /* 0x000000000007c2ca */ /* 0x000fe200000e0000 */
[----:B------:R-:W-:Y:S01]  /*4bb0*/  VOTEU.ALL UP1, P4 ;  /* 0x0000000000ff7886 */ /* 0x000fe20002020000 */
[----:B------:R-:W-:Y:S01]  /*4bc0*/  UMOV UR14, 0x0 ;  /* 0x00000000000e7882 */ /* 0x000fe20000000000 */
[----:B------:R-:W-:Y:S01]  /*4bd0*/  UMOV UR15, 0x10000000 ;  /* 0x10000000000f7882 */ /* 0x000fe20000000000 */
[----:B------:R-:W-:Y:S01]  /*4be0*/  @!UP0 UIADD3 UR40, UPT, UPT, UR4, 0x200, URZ ;  /* 0x0000020004288890 */ /* 0x000fe2000fffe0ff */
[----:B------:R-:W-:Y:S01]  /*4bf0*/  @!P4 IMAD.MOV.U32 R0, RZ, RZ, 0x1000 ;  /* 0x00001000ff00c424 */ /* 0x000fe200078e00ff */
[----:B------:R-:W-:Y:S01]  /*4c00*/  UMOV UR44, UR36 ;  /* 0x00000024002c7c82 */ /* 0x000fe20008000000 */
[----:B------:R-:W-:Y:S01]  /*4c10*/  @!UP0 UIADD3 UR10, UPT, UPT, UR42, 0x40, URZ ;  /* 0x000000402a0a8890 */ /* 0x000fe2000fffe0ff */
[----:B------:R-:W-:Y:S01]  /*4c20*/  @!P4 IADD3 R9, P0, PT, R38, 0x580, RZ ;  /* 0x000005802609c810 */ /* 0x000fe20007f1e0ff */
[----:B------:R-:W-:Y:S01]  /*4c30*/  UMOV UR9, UR41 ;  /* 0x0000002900097c82 */ /* 0x000fe20008000000 */
[----:B------:R-:W-:Y:S01]  /*4c40*/  UMOV UR11, UR43 ;  /* 0x0000002b000b7c82 */ /* 0x000fe20008000000 */
[----:B------:R-:W-:Y:S01]  /*4c50*/  IMAD.U32 R10, RZ, RZ, UR8 ;  /* 0x00000008ff0a7e24 */ /* 0x000fe2000f8e00ff */
[----:B------:R-:W-:Y:S01]  /*4c60*/  @!UP0 UIADD3 UR8, UPT, UPT, UR4, 0xa00, URZ ;  /* 0x00000a0004088890 */ /* 0x000fe2000fffe0ff */
[----:B------:R-:W-:Y:S01]  /*4c70*/  IMAD.U32 R11, RZ, RZ, UR7 ;  /* 0x00000007ff0b7e24 */ /* 0x000fe2000f8e00ff */
[----:B------:R-:W-:Y:S01]  /*4c80*/  VOTEU.ALL UP0, P4 ;  /* 0x0000000000ff7886 */ /* 0x000fe20002000000 */
[----:B------:R-:W-:Y:S01]  /*4c90*/  UMOV UR12, UR36 ;  /* 0x00000024000c7c82 */ /* 0x000fe20008000000 */
[----:B------:R-:W-:Y:S01]  /*4ca0*/  @!P4 R2UR UR16, R10 ;  /* 0x000000000a10c2ca */ /* 0x000fe200000e0000 */
[----:B------:R-:W-:Y:S01]  /*4cb0*/  UPRMT UR7, UR37, 0x654, UR41 ;  /* 0x0000065425077896 */ /* 0x000fe20008000029 */
[----:B------:R-:W-:Y:S11]  /*4cc0*/  @!P4 R2UR UR17, R11 ;  /* 0x000000000b11c2ca */ /* 0x000ff600000e0000 */
[----:B------:R-:W-:Y:S02]  /*4cd0*/  @!UPT UIADD3 URZ, UPT, UPT, URZ, URZ, URZ ;  /* 0x000000fffffff290 */ /* 0x000fe4000fffe0ff */
[----:B------:R2:W-:Y:S01]  /*4ce0*/  @!UP1 UTMALDG.3D [UR40], [UR16], desc[UR14] ;  /* 0x00000e28100095b4 */ /* 0x0005e20008011000 */
[----:B------:R2:W-:Y:S01]  /*4cf0*/  @!UP0 UTMALDG.3D [UR8], [UR16], desc[UR14] ;  /* 0x00000e08100085b4 */ /* 0x0005e20008011000 */
[----:B------:R3:W-:Y:S01]  /*4d00*/  @!P4 SYNCS.ARRIVE.TRANS64.RED.A0TR RZ, [UR4+0x50], R0 ;  /* 0x00005000ffffc9a7 */ /* 0x0007e20008300404 */
[----:B------:R-:W-:Y:S01]  /*4d10*/  SYNCS.ARRIVE.TRANS64.RED.A1T0 RZ, [UR7], RZ ;  /* 0x000000ffffff79a7 */ /* 0x000fe20008100407 */
[----:B---3--:R-:W-:Y:S01]  /*4d20*/  @!P4 IMAD.X R0, RZ, RZ, R39, P0 ;  /* 0x000000ffff00c224 */ /* 0x008fe200000e0627 */
[----:B------:R-:W3:Y:S02]  /*4d30*/  SYNCS.PHASECHK.TRANS64.TRYWAIT P2, [UR4+0x78], R12 ;  /* 0x0000780cff0075a7 */ /* 0x000ee40008041104 */
[----:B--23--:R-:W-:Y:S05]  /*4d40*/  @!P2 BRA `(.L_x_94) ;  /* 0x000000440084a947 */ /* 0x00cfea0003800000 */
.L_x_187:
        /* <DEDUP_REMOVED lines=8> */
[----:B------:R-:W-:Y:S01]  /*4dd0*/  @!UP0 UIADD3 UR32, UPT, UPT, UR4, 0x1200, URZ ;  /* 0x0000120004208890 */ /* 0x000fe2000fffe0ff */
[----:B------:R-:W-:Y:S01]  /*4de0*/  @!P4 IADD3 R21, P0, PT, R38, 0x580, RZ ;  /* 0x000005802615c810 */ /* 0x000fe20007f1e0ff */
[----:B------:R-:W-:Y:S01]  /*4df0*/  UMOV UR35, UR43 ;  /* 0x0000002b00237c82 */ /* 0x000fe20008000000 */
[----:B------:R-:W-:Y:S02]  /*4e00*/  @!UP0 UIADD3 UR10, UPT, UPT, UR42, 0x50, URZ ;  /* 0x000000502a0a8890 */ /* 0x000fe4000fffe0ff */
[----:B------:R-:W-:Y:S01]  /*4e10*/  IMAD.U32 R10, RZ, RZ, UR8 ;  /* 0x00000008ff0a7e24 */ /* 0x000fe2000f8e00ff */
[----:B------:R-:W-:Y:S01]  /*4e20*/  @!UP0 UIADD3 UR8, UPT, UPT, UR4, 0x1a00, URZ ;  /* 0x00001a0004088890 */ /* 0x000fe2000fffe0ff */
[----:B------:R-:W-:Y:S01]  /*4e30*/  IMAD.U32 R11, RZ, RZ, UR7 ;  /* 0x00000007ff0b7e24 */ /* 0x000fe2000f8e00ff */
[----:B------:R-:W-:Y:S01]  /*4e40*/  VOTEU.ALL UP0, P4 ;  /* 0x0000000000ff7886 */ /* 0x000fe20002000000 */
[----:B------:R-:W-:Y:S01]  /*4e50*/  UMOV UR9, UR33 ;  /* 0x0000002100097c82 */ /* 0x000fe20008000000 */
[----:B------:R-:W-:Y:S01]  /*4e60*/  @!P4 R2UR UR16, R10 ;  /* 0x000000000a10c2ca */ /* 0x000fe200000e0000 */
[----:B------:R-:W-:Y:S01]  /*4e70*/  UMOV UR11, UR43 ;  /* 0x0000002b000b7c82 */ /* 0x000fe20008000000 */
[----:B------:R-:W-:Y:S01]  /*4e80*/  @!P4 R2UR UR17, R11 ;  /* 0x000000000b11c2ca */ /* 0x000fe200000e0000 */
[----:B------:R-:W-:Y:S01]  /*4e90*/  UMOV UR12, UR36 ;  /* 0x00000024000c7c82 */ /* 0x000fe20008000000 */
[----:B------:R-:W-:Y:S01]  /*4ea0*/  UPRMT UR7, UR37, 0x654, UR33 ;  /* 0x0000065425077896 */ /* 0x000fe20008000021 */
[----:B------:R-:W-:Y:S10]  /*4eb0*/  @!P4 IMAD.X R20, RZ, RZ, R39, P0 ;  /* 0x000000ffff14c224 */ /* 0x000ff400000e0627 */
[----:B------:R2:W-:Y:S01]  /*4ec0*/  @!UP1 UTMALDG.3D [UR32], [UR16], desc[UR14] ;  /* 0x00000e20100095b4 */ /* 0x0005e20008011000 */
[----:B------:R2:W-:Y:S01]  /*4ed0*/  @!UP0 UTMALDG.3D [UR8], [UR16], desc[UR14] ;  /* 0x00000e08100085b4 */ /* 0x0005e20008011000 */
[----:B------:R2:W-:Y:S01]  /*4ee0*/  @!P4 SYNCS.ARRIVE.TRANS64.RED.A0TR RZ, [UR4+0x58], R0 ;  /* 0x00005800ffffc9a7 */ /* 0x0005e20008300404 */
[----:B------:R-:W-:Y:S01]  /*4ef0*/  SYNCS.ARRIVE.TRANS64.RED.A1T0 RZ, [UR7], RZ ;  /* 0x000000ffffff79a7 */ /* 0x000fe20008100407 */
[----:B------:R-:W3:Y:S02]  /*4f00*/  SYNCS.PHASECHK.TRANS64.TRYWAIT P2, [UR4+0x80], R12 ;  /* 0x0000800cff0075a7 */ /* 0x000ee40008041104 */
[----:B--23--:R-:W-:Y:S05]  /*4f10*/  @!P2 BRA `(.L_x_95) ;  /* 0x000000440028a947 */ /* 0x00cfea0003800000 */
.L_x_189:
[----:B------:R-:W2:Y:S01]  /*4f20*/  LDC.64 R14, c[0x0][0xb10] ;  /* 0x0002c400ff0e7b82 */ /* 0x000ea20000000a00 */
[----:B------:R-:W-:Y:S01]  /*4f30*/  @!P4 R2UR UR8, R21 ;  /* 0x000000001508c2ca */ /* 0x000fe200000e0000 */
[----:B------:R-:W-:Y:S01]  /*4f40*/  VOTEU.ALL UP0, P4 ;  /* 0x0000000000ff7886 */ /* 0x000fe20002000000 */
[----:B------:R-:W-:Y:S01]  /*4f50*/  @!P4 R2UR UR7, R20 ;  /* 0x000000001407c2ca */ /* 0x000fe200000e0000 */
[----:B------:R-:W-:Y:S01]  /*4f60*/  VOTEU.ALL UP1, P4 ;  /* 0x0000000000ff7886 */ /* 0x000fe20002020000 */
[----:B------:R-:W-:Y:S03]  /*4f70*/  UMOV UR14, 0x0 ;  /* 0x00000000000e7882 */ /* 0x000fe60000000000 */
[----:B------:R-:W3:Y:S01]  /*4f80*/  LDC.64 R10, c[0x0][0xb18] ;  /* 0x0002c600ff0a7b82 */ /* 0x000ee20000000a00 */
[----:B------:R-:W-:Y:S01]  /*4f90*/  @!UP0 UIADD3 UR26, UPT, UPT, UR42, 0x20, URZ ;  /* 0x000000202a1a8890 */ /* 0x000fe2000fffe0ff */
[----:B------:R-:W-:Y:S01]  /*4fa0*/  @P3 SHF.R.U32.HI R33, RZ, 0x10, R29 ;  /* 0x00000010ff213819 */ /* 0x000fe2000001161d */
[----:B------:R-:W-:Y:S01]  /*4fb0*/  @!UP0 UIADD3 UR24, UPT, UPT, UR4, 0x2200, URZ ;  /* 0x0000220004188890 */ /* 0x000fe2000fffe0ff */
[----:B------:R-:W-:Y:S01]  /*4fc0*/  VIADD R36, R36, 0x1 ;  /* 0x0000000124247836 */ /* 0x000fe20000000000 */
[----:B------:R-:W-:Y:S03]  /*4fd0*/  UMOV UR15, 0x10000000 ;  /* 0x10000000000f7882 */ /* 0x000fe60000000000 */
[----:B------:R-:W4:Y:S01]  /*4fe0*/  @!P1 LDC R0, c[0x0][0xb20] ;  /* 0x0002c800ff009b82 */ /* 0x000f220000000800 */
[----:B------:R-:W-:Y:S01]  /*4ff0*/  UMOV UR27, UR43 ;  /* 0x0000002b001b7c82 */ /* 0x000fe20008000000 */
[----:B------:R-:W-:Y:S01]  /*5000*/  IMAD.U32 R20, RZ, RZ, UR8 ;  /* 0x00000008ff147e24 */ /* 0x000fe2000f8e00ff */
[----:B------:R-:W-:Y:S05]  /*5010*/  UMOV UR28, UR36 ;  /* 0x00000024001c7c82 */ /* 0x000fea0008000000 */
[----:B-1----:R-:W1:Y:S01]  /*5020*/  @!P1 LDC R3, c[0x0][0xb0c] ;  /* 0x0002c300ff039b82 */ /* 0x002e620000000800 */
[----:B------:R-:W-:Y:S01]  /*5030*/  IMAD.U32 R21, RZ, RZ, UR7 ;  /* 0x00000007ff157e24 */ /* 0x000fe2000f8e00ff */
[----:B------:R-:W-:Y:S01]  /*5040*/  @!UP0 UIADD3 UR10, UPT, UPT, UR42, 0x60, URZ ;  /* 0x000000602a0a8890 */ /* 0x000fe2000fffe0ff */
[----:B------:R-:W-:Y:S01]  /*5050*/  @!P4 R2UR UR16, R20 ;  /* 0x000000001410c2ca */ /* 0x000fe200000e0000 */
[----:B------:R-:W-:Y:S01]  /*5060*/  @!UP0 UIADD3 UR8, UPT, UPT, UR4, 0x2a00, URZ ;  /* 0x00002a0004088890 */ /* 0x000fe2000fffe0ff */
[----:B------:R-:W-:Y:S01]  /*5070*/  @!P4 IMAD.MOV.U32 R20, RZ, RZ, 0x1000 ;  /* 0x00001000ff14c424 */ /* 0x000fe200078e00ff */
[----:B------:R-:W-:Y:S01]  /*5080*/  @!P4 R2UR UR17, R21 ;  /* 0x000000001511c2ca */ /* 0x000fe200000e0000 */
[----:B------:R-:W-:Y:S01]  /*5090*/  VOTEU.ALL UP0, P4 ;  /* 0x0000000000ff7886 */ /* 0x000fe20002000000 */
[----:B------:R-:W-:Y:S01]  /*50a0*/  UMOV UR9, UR25 ;  /* 0x0000001900097c82 */ /* 0x000fe20008000000 */
[----:B------:R-:W-:Y:S01]  /*50b0*/  UMOV UR11, UR43 ;  /* 0x0000002b000b7c82 */ /* 0x000fe20008000000 */
[----:B------:R-:W-:Y:S01]  /*50c0*/  UMOV UR12, UR36 ;  /* 0x00000024000c7c82 */ /* 0x000fe20008000000 */
[----:B------:R-:W-:Y:S08]  /*50d0*/  UPRMT UR7, UR37, 0x654, UR25 ;  /* 0x0000065425077896 */ /* 0x000ff00008000019 */
[----:B------:R1:W-:Y:S02]  /*50e0*/  @!UP1 UTMALDG.3D [UR24], [UR16], desc[UR14] ;  /* 0x00000e18100095b4 */ /* 0x0003e40008011000 */
[----:B-1----:R-:W-:Y:S01]  /*50f0*/  @!P1 ISETP.NE.AND P2, PT, R3, 0x1, PT ;  /* 0x000000010300980c */ /* 0x002fe20003f45270 */
[C---:B--2---:R-:W-:Y:S01]  /*5100*/  @!P1 IMAD.HI.U32 R14, R13.reuse, R14, RZ ;  /* 0x0000000e0d0e9227 */ /* 0x044fe200078e00ff */
[----:B---3--:R-:W-:Y:S01]  /*5110*/  @!P1 ISETP.NE.AND P0, PT, R10, 0x1, PT ;  /* 0x000000010a00980c */ /* 0x008fe20003f05270 */
[----:B------:R1:W-:Y:S01]  /*5120*/  @!UP0 UTMALDG.3D [UR8], [UR16], desc[UR14] ;  /* 0x00000e08100085b4 */ /* 0x0003e20008011000 */
[----:B------:R1:W-:Y:S01]  /*5130*/  @!P4 SYNCS.ARRIVE.TRANS64.RED.A0TR RZ, [UR4+0x60], R20 ;  /* 0x00006014ffffc9a7 */ /* 0x0003e20008300404 */
[C---:B------:R-:W-:Y:S01]  /*5140*/  @!P1 IMAD.HI.U32 R11, R8.reuse, R11, RZ ;  /* 0x0000000b080b9227 */ /* 0x040fe200078e00ff */
[----:B------:R-:W-:Y:S04]  /*5150*/  @!P1 SHF.R.U32.HI R14, RZ, R15, R14 ;  /* 0x0000000fff0e9219 */ /* 0x000fe8000001160e */
[----:B----4-:R-:W-:Y:S02]  /*5160*/  @!P1 SHF.R.U32.HI R9, RZ, R0, R11 ;  /* 0x00000000ff099219 */ /* 0x010fe4000001160b */
[----:B------:R-:W-:Y:S02]  /*5170*/  @!P1 SEL R14, R13, R14, !P2 ;  /* 0x0000000e0d0e9207 */ /* 0x000fe40005000000 */
[----:B------:R-:W-:Y:S05]  /*5180*/  @!P1 SEL R9, R8, R9, !P0 ;  /* 0x0000000908099207 */ /* 0x000fea0004000000 */
[----:B------:R-:W-:Y:S01]  /*5190*/  @!P1 IMAD.IADD R0, R9, 0x1, -R14 ;  /* 0x0000000109009824 */ /* 0x000fe200078e0a0e */
[----:B------:R-:W-:Y:S01]  /*51a0*/  SYNCS.ARRIVE.TRANS64.RED.A1T0 RZ, [UR7], RZ ;  /* 0x000000ffffff79a7 */ /* 0x000fe20008100407 */
[----:B------:R-:W-:Y:S02]  /*51b0*/  @!P1 IMAD.IADD R9, R14, 0x1, -R9 ;  /* 0x000000010e099824 */ /* 0x000fe400078e0a09 */
[----:B------:R-:W-:Y:S02]  /*51c0*/  @!P1 IMAD R13, R0, R3, R13 ;  /* 0x00000003000d9224 */ /* 0x000fe400078e020d */
[----:B------:R-:W-:Y:S01]  /*51d0*/  @!P1 IMAD R8, R9, R10, R8 ;  /* 0x0000000a09089224 */ /* 0x000fe200078e0208 */
[----:B------:R-:W2:Y:S02]  /*51e0*/  SYNCS.PHASECHK.TRANS64.TRYWAIT P5, [UR4+0x88], R12 ;  /* 0x0000880cff0075a7 */ /* 0x000ea400080a1104 */
[----:B-12---:R-:W-:Y:S05]  /*51f0*/  @!P5 BRA `(.L_x_96) ;  /* 0x000000400088d947 */ /* 0x006fea0003800000 */
.L_x_191:
[----:B-1----:R-:W-:Y:S01]  /*5200*/  @!P4 IADD3 R3, P0, PT, R38, 0x580, RZ ;  /* 0x000005802603c810 */ /* 0x002fe20007f1e0ff */
[----:B------:R-:W-:Y:S01]  /*5210*/  VOTEU.ALL UP0, P4 ;  /* 0x0000000000ff7886 */ /* 0x000fe20002000000 */
[----:B------:R-:W-:Y:S01]  /*5220*/  VOTEU.ALL UP1, P4 ;  /* 0x0000000000ff7886 */ /* 0x000fe20002020000 */
[----:B------:R-:W-:Y:S01]  /*5230*/  UMOV UR14, 0x0 ;  /* 0x00000000000e7882 */ /* 0x000fe20000000000 */
[----:B------:R-:W-:Y:S01]  /*5240*/  @!P4 R2UR UR8, R3 ;  /* 0x000000000308c2ca */ /* 0x000fe200000e0000 */
[----:B------:R-:W-:Y:S01]  /*5250*/  @!P4 IMAD.X R0, RZ, RZ, R39, P0 ;  /* 0x000000ffff00c224 */ /* 0x000fe200000e0627 */
[----:B------:R-:W-:Y:S01]  /*5260*/  @!UP0 UIADD3 UR17, UPT, UPT, UR4, 0x68, URZ ;  /* 0x0000006804118890 */ /* 0x000fe2000fffe0ff */
[----:B------:R-:W-:Y:S01]  /*5270*/  ISETP.NE.AND P0, PT, R36, 0x2, PT ;  /* 0x000000022400780c */ /* 0x000fe20003f05270 */
[----:B------:R-:W-:Y:S01]  /*5280*/  @!UP0 UIADD3 UR18, UPT, UPT, UR42, 0x30, URZ ;  /* 0x000000302a128890 */ /* 0x000fe2000fffe0ff */
[----:B------:R-:W-:Y:S01]  /*5290*/  LOP3.LUT R37, R37, 0x1, RZ, 0x3c, !PT ;  /* 0x0000000125257812 */ /* 0x000fe200078e3cff */
[----:B------:R-:W-:Y:S01]  /*52a0*/  @!UP0 UIADD3 UR16, UPT, UPT, UR4, 0x3200, URZ ;  /* 0x0000320004108890 */ /* 0x000fe2000fffe0ff */
[----:B------:R-:W-:Y:S01]  /*52b0*/  @!P4 R2UR UR7, R0 ;  /* 0x000000000007c2ca */ /* 0x000fe200000e0000 */
[----:B------:R-:W-:Y:S01]  /*52c0*/  UMOV UR15, 0x10000000 ;  /* 0x10000000000f7882 */ /* 0x000fe20000000000 */
[----:B------:R-:W-:Y:S01]  /*52d0*/  UMOV UR19, UR43 ;  /* 0x0000002b00137c82 */ /* 0x000fe20008000000 */
[----:B------:R-:W-:Y:S01]  /*52e0*/  UMOV UR20, UR36 ;  /* 0x0000002400147c82 */ /* 0x000fe20008000000 */
[----:B------:R-:W-:Y:S01]  /*52f0*/  @!UP0 UIADD3 UR10, UPT, UPT, UR42, 0x70, URZ ;  /* 0x000000702a0a8890 */ /* 0x000fe2000fffe0ff */
[----:B------:R-:W-:Y:S01]  /*5300*/  SEL R3, RZ, 0x1, P0 ;  /* 0x00000001ff037807 */ /* 0x000fe20000000000 */
[----:B------:R-:W-:Y:S01]  /*5310*/  IMAD.U32 R10, RZ, RZ, UR8 ;  /* 0x00000008ff0a7e24 */ /* 0x000fe2000f8e00ff */
[----:B------:R-:W-:Y:S01]  /*5320*/  @!UP0 UIADD3 UR8, UPT, UPT, UR4, 0x3a00, URZ ;  /* 0x00003a0004088890 */ /* 0x000fe2000fffe0ff */
[----:B------:R-:W-:Y:S01]  /*5330*/  IMAD.IADD R20, R8, 0x1, R62 ;  /* 0x0000000108147824 */ /* 0x000fe200078e023e */
[----:B------:R-:W-:Y:S01]  /*5340*/  VOTEU.ALL UP0, P4 ;  /* 0x0000000000ff7886 */ /* 0x000fe20002000000 */
[----:B------:R-:W-:Y:S01]  /*5350*/  UMOV UR11, UR43 ;  /* 0x0000002b000b7c82 */ /* 0x000fe20008000000 */
[----:B------:R-:W-:Y:S01]  /*5360*/  @!P4 R2UR UR22, R10 ;  /* 0x000000000a16c2ca */ /* 0x000fe200000e0000 */
[----:B------:R-:W-:Y:S01]  /*5370*/  UMOV UR12, UR36 ;  /* 0x00000024000c7c82 */ /* 0x000fe20008000000 */
[----:B------:R-:W-:Y:S01]  /*5380*/  IMAD.U32 R11, RZ, RZ, UR7 ;  /* 0x00000007ff0b7e24 */ /* 0x000fe2000f8e00ff */
[----:B------:R-:W-:Y:S01]  /*5390*/  UMOV UR9, UR17 ;  /* 0x0000001100097c82 */ /* 0x000fe20008000000 */
[----:B------:R-:W-:Y:S01]  /*53a0*/  @P3 R2UR UR36, R33 ;  /* 0x00000000212432ca */ /* 0x000fe200000e0000 */
[----:B------:R-:W-:Y:S01]  /*53b0*/  IMAD.IADD R21, R13, 0x1, R64 ;  /* 0x000000010d157824 */ /* 0x000fe200078e0240 */
[----:B------:R-:W-:Y:S02]  /*53c0*/  LOP3.LUT R34, R34, R3, RZ, 0x3c, !PT ;  /* 0x0000000322227212 */ /* 0x000fe400078e3cff */
[----:B------:R-:W-:Y:S02]  /*53d0*/  @!P4 R2UR UR23, R11 ;  /* 0x000000000b17c2ca */ /* 0x000fe400000e0000 */
[----:B------:R-:W-:Y:S11]  /*53e0*/  SEL R36, R36, RZ, P0 ;  /* 0x000000ff24247207 */ /* 0x000ff60000000000 */
[----:B------:R2:W-:Y:S01]  /*53f0*/  @!UP1 UTMALDG.3D [UR16], [UR22], desc[UR14] ;  /* 0x00000e10160095b4 */ /* 0x0005e20008011000 */
[----:B------:R2:W-:Y:S01]  /*5400*/  @!UP0 UTMALDG.3D [UR8], [UR22], desc[UR14] ;  /* 0x00000e08160085b4 */ /* 0x0005e20008011000 */
[----:B------:R2:W-:Y:S01]  /*5410*/  @!P4 SYNCS.ARRIVE.TRANS64.RED.A0TR RZ, [UR4+0x68], R27 ;  /* 0x0000681bffffc9a7 */ /* 0x0005e20008300404 */
[----:B------:R-:W-:Y:S01]  /*5420*/  UPLOP3.LUT UP0, UPT, UPT, UPT, UPT, 0x80, 0x8 ;  /* 0x000000000008789c */ /* 0x000fe20003f0f070 */
[----:B------:R-:W-:Y:S01]  /*5430*/  SYNCS.ARRIVE.TRANS64.RED.A1T0 RZ, [UR5], RZ ;  /* 0x000000ffffff79a7 */ /* 0x000fe20008100405 */
[----:B------:R-:W-:Y:S09]  /*5440*/  @P3 BRA `(.L_x_97) ;  /* 0xfffffff0002c3947 */ /* 0x000ff2000383ffff */
[----:B------:R-:W-:-:S04]  /*5450*/  SHF.L.U32 R3, R37, 0x1f, RZ ;  /* 0x0000001f25037819 */ /* 0x000fc800000006ff */
[----:B------:R-:W1:Y:S02]  /*5460*/  SYNCS.PHASECHK.TRANS64.TRYWAIT P0, [UR4+0x70], R3 ;  /* 0x00007003ff0075a7 */ /* 0x000e640008001104 */
[----:B-1----:R-:W-:Y:S05]  /*5470*/  @!P0 BRA `(.L_x_98) ;  /* 0x0000004000008947 */ /* 0x002fea0003800000 */
.L_x_193:
[----:B------:R-:W3:Y:S02]  /*5480*/  SYNCS.PHASECHK.TRANS64.TRYWAIT P0, [UR4+0x78], R3 ;  /* 0x00007803ff0075a7 */ /* 0x000ee40008001104 */
[----:B---3--:R-:W-:Y:S05]  /*5490*/  @!P0 BRA `(.L_x_99) ;  /* 0x0000004000108947 */ /* 0x008fea0003800000 */
.L_x_195:
[----:B------:R-:W3:Y:S02]  /*54a0*/  SYNCS.PHASECHK.TRANS64.TRYWAIT P0, [UR4+0x80], R3 ;  /* 0x00008003ff0075a7 */ /* 0x000ee40008001104 */
[----:B---3--:R-:W-:Y:S05]  /*54b0*/  @!P0 BRA `(.L_x_100) ;  /* 0x0000004000208947 */ /* 0x008fea0003800000 */
.L_x_197:
[----:B-1----:R-:W-:-:S07]  /*54c0*/  MOV R0, UR4 ;  /* 0x0000000400007c02 */ /* 0x002fce0008000f00 */
.L_x_101:
[----:B-1----:R-:W-:-:S04]  /*54d0*/  SHF.L.U32 R3, R37, 0x1f, RZ ;  /* 0x0000001f25037819 */ /* 0x002fc800000006ff */
[----:B------:R1:W3:Y:S03]  /*54e0*/  SYNCS.PHASECHK.TRANS64.TRYWAIT P0, [R0+URZ+0x88], R3 ;  /* 0x00008803000075a7 */ /* 0x0002e600080011ff */
[----:B---3--:R-:W-:Y:S05]  /*54f0*/  @!P0 NANOSLEEP.SYNCS 0x989680 ;  /* 0x009896800000895d */ /* 0x008fea0003900000 */
[----:B------:R-:W3:Y:S02]  /*5500*/  @!P0 SYNCS.PHASECHK.TRANS64 P0, [R0+URZ+0x88], R3 ;  /* 0x00008803000085a7 */ /* 0x000ee400080010ff */
[----:B--23--:R-:W-:Y:S05]  /*5510*/  @P0 EXIT ;  /* 0x000000000000094d */ /* 0x00cfea0003800000 */
[----:B------:R-:W-:Y:S05]  /*5520*/  BRA `(.L_x_101) ;  /* 0xfffffffc00e87947 */ /* 0x000fea000383ffff */
.L_x_86:
[----:B------:R-:W-:-:S06]  /*5530*/  UISETP.GE.AND UP0, UPT, UR10, 0x4, UPT ;  /* 0x000000040a00788c */ /* 0x000fcc000bf06270 */
[----:B------:R-:W-:-:S13]  /*5540*/  PLOP3.LUT P0, PT, PT, PT, UP0, 0x80, 0x8 ;  /* 0x000000000008781c */ /* 0x000fda0003f0f008 */
[----:B------:R-:W-:Y:S05]  /*5550*/  @!P0 EXIT ;  /* 0x000000000000894d */ /* 0x000fea0003800000 */
[----:B------:R-:W-:Y:S01]  /*5560*/  BAR.SYNC.DEFER_BLOCKING 0x6, 0xa0 ;  /* 0x0182800000007b1d */ /* 0x000fe20000010000 */
[----:B------:R-:W-:Y:S02]  /*5570*/  IMAD.SHL.U32 R4, R70, 0x200000, RZ ;  /* 0x0020000046047824 */ /* 0x000fe400078e00ff */
[----:B------:R-:W-:Y:S02]  /*5580*/  HFMA2 R75, -RZ, RZ, 0, 5.9604644775390625e-08 ;  /* 0x00000001ff4b7431 */ /* 0x000fe400000001ff */
[C---:B------:R-:W-:Y:S01]  /*5590*/  IMAD.SHL.U32 R69, R76.reuse, 0x10, RZ ;  /* 0x000000104c457824 */ /* 0x040fe200078e00ff */
[----:B------:R-:W-:Y:S01]  /*55a0*/  MOV R73, RZ ;  /* 0x000000ff00497202 */ /* 0x000fe20000000f00 */
[----:B------:R-:W-:Y:S01]  /*55b0*/  IMAD.U32 R33, R76, 0x10000, RZ ;  /* 0x000100004c217824 */ /* 0x000fe200078e00ff */
[----:B------:R-:W-:Y:S01]  /*55c0*/  UMOV UR44, 0x400 ;  /* 0x00000400002c7882 */ /* 0x000fe20000000000 */
[----:B------:R-:W1:Y:S01]  /*55d0*/  LDC R67, c[0x0][0x370] ;  /* 0x0000dc00ff437b82 */ /* 0x000e620000000800 */
[----:B------:R-:W-:Y:S01]  /*55e0*/  ULEA UR44, UR37, UR44, 0x18 ;  /* 0x0000002c252c7291 */ /* 0x000fe2000f8ec0ff */
[----:B------:R-:W-:Y:S01]  /*55f0*/  LOP3.LUT R4, R4, 0x200000, RZ, 0xc0, !PT ;  /* 0x0020000004047812 */ /* 0x000fe200078ec0ff */
[----:B------:R-:W-:Y:S01]  /*5600*/  IMAD.SHL.U32 R68, R76, 0x2, RZ ;  /* 0x000000024c447824 */ /* 0x000fe200078e00ff */
[C---:B------:R-:W-:Y:S01]  /*5610*/  LOP3.LUT R5, R69.reuse, 0x40, RZ, 0xc0, !PT ;  /* 0x0000004045057812 */ /* 0x040fe200078ec0ff */
[----:B------:R-:W-:Y:S01]  /*5620*/  IMAD.SHL.U32 R3, R70, 0x200, RZ ;  /* 0x0000020046037824 */ /* 0x000fe200078e00ff */
[----:B------:R-:W-:Y:S01]  /*5630*/  LOP3.LUT R2, R69, 0x5b0, RZ, 0xc0, !PT ;  /* 0x000005b045027812 */ /* 0x000fe200078ec0ff */
[----:B------:R-:W-:Y:S01]  /*5640*/  UIADD3 UR4, UPT, UPT, UR44, 0x200, URZ ;  /* 0x000002002c047890 */ /* 0x000fe2000fffe0ff */
[----:B------:R-:W2:Y:S01]  /*5650*/  LDC R28, c[0x0][0xb0c] ;  /* 0x0002c300ff1c7b82 */ /* 0x000ea20000000800 */
[----:B------:R-:W-:Y:S01]  /*5660*/  LOP3.LUT R33, R4, 0x400000, R33, 0xf8, !PT ;  /* 0x0040000004217812 */ /* 0x000fe200078ef821 */
[----:B------:R-:W-:Y:S01]  /*5670*/  IMAD.MOV.U32 R30, RZ, RZ, RZ ;  /* 0x000000ffff1e7224 */ /* 0x000fe200078e00ff */
[----:B------:R-:W-:Y:S01]  /*5680*/  LOP3.LUT R68, R5, 0x8, R68, 0xf8, !PT ;  /* 0x0000000805447812 */ /* 0x000fe200078ef844 */
[----:B------:R-:W-:Y:S01]  /*5690*/  IMAD.MOV.U32 R74, RZ, RZ, RZ ;  /* 0x000000ffff4a7224 */ /* 0x000fe200078e00ff */
[----:B------:R-:W-:Y:S01]  /*56a0*/  LOP3.LUT R3, R2, 0x200, R3, 0xf8, !PT ;  /* 0x0000020002037812 */ /* 0x000fe200078ef803 */
[----:B------:R-:W-:Y:S01]  /*56b0*/  IMAD.MOV.U32 R80, RZ, RZ, RZ ;  /* 0x000000ffff507224 */ /* 0x000fe200078e00ff */
[----:B------:R-:W-:Y:S01]  /*56c0*/  LOP3.LUT P0, RZ, R69, 0x40, RZ, 0xc0, !PT ;  /* 0x0000004045ff7812 */ /* 0x000fe2000780c0ff */
[----:B------:R-:W3:Y:S01]  /*56d0*/  LDC R65, c[0x0][0xb20] ;  /* 0x0002c800ff417b82 */ /* 0x000ee20000000800 */
[----:B------:R-:W4:Y:S01]  /*56e0*/  LDS R0, [UR44+0x150] ;  /* 0x0001502cff007984 */ /* 0x000f220008000800 */
[----:B------:R-:W-:Y:S01]  /*56f0*/  LOP3.LUT R68, R3, R68, RZ, 0xfc, !PT ;  /* 0x0000004403447212 */ /* 0x000fe200078efcff */
[----:B------:R-:W-:Y:S01]  /*5700*/  IMAD.U32 R71, RZ, RZ, UR4 ;  /* 0x00000004ff477e24 */ /* 0x000fe2000f8e00ff */
[----:B------:R-:W-:Y:S01]  /*5710*/  LOP3.LUT R76, R76, 0x60, RZ, 0xc0, !PT ;  /* 0x000000604c4c7812 */ /* 0x000fe200078ec0ff */
[----:B------:R-:W1:Y:S03]  /*5720*/  LDCU.64 UR50, c[0x0][0x348] ;  /* 0x00006900ff3277ac */ /* 0x000e660008000a00 */
[----:B------:R-:W1:Y:S01]  /*5730*/  LDC R27, c[0x0][0xb30] ;  /* 0x0002cc00ff1b7b82 */ /* 0x000e620000000800 */
[----:B------:R-:W1:Y:S01]  /*5740*/  LDCU.64 UR38, c[0x0][0x888] ;  /* 0x00011100ff2677ac */ /* 0x000e620008000a00 */
[----:B------:R-:W-:Y:S01]  /*5750*/  UMOV UR45, URZ ;  /* 0x000000ff002d7c82 */ /* 0x000fe20008000000 */
[----:B------:R-:W-:-:S05]  /*5760*/  UMOV UR48, URZ ;  /* 0x000000ff00307c82 */ /* 0x000fca0008000000 */
[----:B------:R-:W1:Y:S08]  /*5770*/  LDC.64 R56, c[0x0][0x888] ;  /* 0x00022200ff387b82 */ /* 0x000e700000000a00 */
[----:B------:R-:W1:Y:S08]  /*5780*/  LDC.64 R60, c[0x0][0xb10] ;  /* 0x0002c400ff3c7b82 */ /* 0x000e700000000a00 */
[----:B------:R-:W1:Y:S08]  /*5790*/  LDC.64 R24, c[0x0][0xb18] ;  /* 0x0002c600ff187b82 */ /* 0x000e700000000a00 */
[----:B------:R-:W1:Y:S01]  /*57a0*/  LDC.64 R22, c[0x0][0xb28] ;  /* 0x0002ca00ff167b82 */ /* 0x000e620000000a00 */
[----:B----4-:R-:W-:Y:S01]  /*57b0*/  IMAD.IADD R33, R0, 0x1, R33 ;  /* 0x0000000100217824 */ /* 0x010fe200078e0221 */
[----:B------:R-:W-:-:S06]  /*57c0*/  P2R R0, PR, RZ, 0x1 ;  /* 0x00000001ff007803 */ /* 0x000fcc0000000000 */
[----:B------:R-:W4:Y:S08]  /*57d0*/  LDC.64 R58, c[0x0][0x890] ;  /* 0x00022400ff3a7b82 */ /* 0x000f300000000a00 */
[----:B------:R-:W1:Y:S08]  /*57e0*/  LDC.64 R54, c[0x0][0x8b0] ;  /* 0x00022c00ff367b82 */ /* 0x000e700000000a00 */
[----:B------:R-:W1:Y:S08]  /*57f0*/  LDC.64 R52, c[0x0][0x8a8] ;  /* 0x00022a00ff347b82 */ /* 0x000e700000000a00 */
[----:B--23--:R-:W1:Y:S02]  /*5800*/  LDC R66, c[0x0][0x374] ;  /* 0x0000dd00ff427b82 */ /* 0x00ce640000000800 */
.L_x_145:
[C---:B------:R-:W-:Y:S02]  /*5810*/  LEA R0, R80.reuse, UR44, 0x3 ;  /* 0x0000002c50007c11 */ /* 0x040fe4000f8e18ff */
[----:B------:R-:W-:Y:S02]  /*5820*/  SHF.L.U32 R3, R73, 0x1f, RZ ;  /* 0x0000001f49037819 */ /* 0x000fe400000006ff */
[----:B------:R-:W-:Y:S02]  /*5830*/  LEA R16, R80, UR44, 0x4 ;  /* 0x0000002c50107c11 */ /* 0x000fe4000f8e20ff */
[----:B--2---:R-:W2:Y:S02]  /*5840*/  SYNCS.PHASECHK.TRANS64.TRYWAIT P0, [R0+URZ+0xa0], R3 ;  /* 0x0000a003000075a7 */ /* 0x004ea400080011ff */
[----:B--2---:R-:W-:Y:S05]  /*5850*/  @!P0 BRA `(.L_x_102) ;  /* 0x0000003c00508947 */ /* 0x004fea0003800000 */
.L_x_198:
[----:B------:R-:W3:Y:S01]  /*5860*/  LDC.64 R12, c[0x0][0xb10] ;  /* 0x0002c400ff0c7b82 */ /* 0x000ee20000000a00 */
[----:B------:R-:W4:Y:S01]  /*5870*/  LDS.128 R16, [R16+0x130] ;  /* 0x0001300010107984 */ /* 0x000f220000000c00 */
[----:B-1----:R-:W-:Y:S01]  /*5880*/  ISETP.NE.AND P1, PT, R27, 0x1, PT ;  /* 0x000000011b00780c */ /* 0x002fe20003f25270 */
[----:B--2---:R-:W-:Y:S01]  /*5890*/  VIADD R0, R0, 0xb0 ;  /* 0x000000b000007836 */ /* 0x004fe20000000000 */
[----:B------:R-:W-:Y:S04]  /*58a0*/  ISETP.GE.AND P0, PT, R26, 0x1, PT ;  /* 0x000000011a00780c */ /* 0x000fe80003f06270 */
[----:B------:R-:W1:Y:S01]  /*58b0*/  LDC.64 R10, c[0x0][0xb18] ;  /* 0x0002c600ff0a7b82 */ /* 0x000e620000000a00 */
[----:B------:R-:W-:Y:S01]  /*58c0*/  PRMT R0, RZ, 0x654, R0 ;  /* 0x00000654ff007816 */ /* 0x000fe20000000000 */
[----:B------:R-:W-:Y:S01]  /*58d0*/  @!PT LDS RZ, [RZ] ;  /* 0x00000000fffff984 */ /* 0x000fe20000000800 */
[----:B------:R-:W-:Y:S01]  /*58e0*/  @!PT LDS RZ, [RZ] ;  /* 0x00000000fffff984 */ /* 0x000fe20000000800 */
[----:B------:R-:W-:Y:S01]  /*58f0*/  @!PT LDS RZ, [RZ] ;  /* 0x00000000fffff984 */ /* 0x000fe20000000800 */
[----:B------:R-:W-:Y:S01]  /*5900*/  @!PT LDS RZ, [RZ] ;  /* 0x00000000fffff984 */ /* 0x000fe20000000800 */
[----:B------:R2:W-:Y:S06]  /*5910*/  MEMBAR.ALL.CTA ;  /* 0x0000000000007992 */ /* 0x0005ec0000008000 */
[----:B--2---:R-:W2:Y:S01]  /*5920*/  FENCE.VIEW.ASYNC.S ;  /* 0x00000000000073c6 */ /* 0x004ea20000000000 */
[----:B------:R-:W1:Y:S08]  /*5930*/  @!P1 LDC R14, c[0x0][0xb20] ;  /* 0x0002c800ff0e9b82 */ /* 0x000e700000000800 */
[----:B------:R-:W1:Y:S01]  /*5940*/  @!P1 LDC R9, c[0x0][0xb0c] ;  /* 0x0002c300ff099b82 */ /* 0x000e620000000800 */
[----:B--2---:R2:W-:Y:S01]  /*5950*/  SYNCS.ARRIVE.TRANS64.RED.A1T0 RZ, [R0+URZ], RZ ;  /* 0x000000ff00ff79a7 */ /* 0x0045e200081004ff */
[----:B----4-:R-:W-:Y:S04]  /*5960*/  LOP3.LUT P4, RZ, R18, 0x1, RZ, 0xc0, !PT ;  /* 0x0000000112ff7812 */ /* 0x010fe8000788c0ff */
[----:B------:R-:W-:Y:S09]  /*5970*/  P2R R77, PR, RZ, 0x10 ;  /* 0x00000010ff4d7803 */ /* 0x000ff20000000000 */
[----:B------:R-:W-:Y:S02]  /*5980*/  @P4 MOV R31, R16 ;  /* 0x00000010001f4202 */ /* 0x000fe40000000f00 */
[----:B------:R-:W-:Y:S01]  /*5990*/  @P4 LOP3.LUT R29, R17, 0xffff, RZ, 0xc0, !PT ;  /* 0x0000ffff111d4812 */ /* 0x000fe200078ec0ff */
[----:B--23--:R-:W-:Y:S06]  /*59a0*/  @!P0 BRA `(.L_x_103) ;  /* 0x0000000000a48947 */ /* 0x00cfec0003800000 */
[----:B------:R-:W-:Y:S01]  /*59b0*/  IMAD.HI.U32 R36, R66, R25, RZ ;  /* 0x0000001942247227 */ /* 0x000fe200078e00ff */
[----:B------:R-:W-:Y:S02]  /*59c0*/  ISETP.NE.AND P0, PT, R24, 0x1, PT ;  /* 0x000000011800780c */ /* 0x000fe40003f05270 */
[----:B------:R-:W-:Y:S01]  /*59d0*/  ISETP.NE.AND P2, PT, R26, 0x1, PT ;  /* 0x000000011a00780c */ /* 0x000fe20003f45270 */
[-C--:B------:R-:W-:Y:S01]  /*59e0*/  IMAD.HI.U32 R34, R67, R60.reuse, RZ ;  /* 0x0000003c43227227 */ /* 0x080fe200078e00ff */
[----:B------:R-:W-:Y:S02]  /*59f0*/  SHF.R.U32.HI R37, RZ, R65, R36 ;  /* 0x00000041ff257219 */ /* 0x000fe40000011624 */
[----:B------:R-:W-:Y:S01]  /*5a00*/  ISETP.NE.AND P3, PT, R28, 0x1, PT ;  /* 0x000000011c00780c */ /* 0x000fe20003f65270 */
[----:B------:R-:W-:Y:S01]  /*5a10*/  IMAD.HI.U32 R40, R29, R25, RZ ;  /* 0x000000191d287227 */ /* 0x000fe200078e00ff */
[----:B------:R-:W-:Y:S02]  /*5a20*/  SHF.R.U32.HI R34, RZ, R61, R34 ;  /* 0x0000003dff227219 */ /* 0x000fe40000011622 */
[----:B------:R-:W-:Y:S01]  /*5a30*/  SEL R3, R66, R37, !P0 ;  /* 0x0000002542037207 */ /* 0x000fe20004000000 */
[----:B------:R-:W-:Y:S01]  /*5a40*/  IMAD.HI.U32 R38, R31, R60, RZ ;  /* 0x0000003c1f267227 */ /* 0x000fe200078e00ff */
[----:B------:R-:W-:Y:S03]  /*5a50*/  SEL R7, R67, R34, !P3 ;  /* 0x0000002243077207 */ /* 0x000fe60005800000 */
[-C--:B------:R-:W-:Y:S01]  /*5a60*/  IMAD.HI.U32 R34, R3, R22.reuse, RZ ;  /* 0x0000001603227227 */ /* 0x080fe200078e00ff */
[----:B------:R-:W-:Y:S03]  /*5a70*/  SHF.R.U32.HI R38, RZ, R61, R38 ;  /* 0x0000003dff267219 */ /* 0x000fe60000011626 */
[----:B------:R-:W-:Y:S01]  /*5a80*/  IMAD.HI.U32 R36, R7, R22, RZ ;  /* 0x0000001607247227 */ /* 0x000fe200078e00ff */
[----:B------:R-:W-:Y:S02]  /*5a90*/  @P2 SHF.R.U32.HI R3, RZ, R23, R34 ;  /* 0x00000017ff032219 */ /* 0x000fe40000011622 */
[----:B------:R-:W-:Y:S02]  /*5aa0*/  SHF.R.U32.HI R34, RZ, R65, R40 ;  /* 0x00000041ff227219 */ /* 0x000fe40000011628 */
[----:B------:R-:W-:Y:S01]  /*5ab0*/  @P2 SHF.R.U32.HI R7, RZ, R23, R36 ;  /* 0x00000017ff072219 */ /* 0x000fe20000011624 */
[C---:B------:R-:W-:Y:S01]  /*5ac0*/  IMAD R2, R26.reuse, R3, RZ ;  /* 0x000000031a027224 */ /* 0x040fe200078e02ff */
[----:B------:R-:W-:Y:S02]  /*5ad0*/  SEL R5, R29, R34, !P0 ;  /* 0x000000221d057207 */ /* 0x000fe40004000000 */
[----:B------:R-:W-:Y:S01]  /*5ae0*/  SEL R3, R31, R38, !P3 ;  /* 0x000000261f037207 */ /* 0x000fe20005800000 */
[----:B------:R-:W-:Y:S01]  /*5af0*/  IMAD R4, R26, R7, RZ ;  /* 0x000000071a047224 */ /* 0x000fe200078e02ff */
[C---:B------:R-:W-:Y:S01]  /*5b00*/  ISETP.GE.AND P0, PT, R5.reuse, R2, PT ;  /* 0x000000020500720c */ /* 0x040fe20003f06270 */
[----:B------:R-:W-:Y:S03]  /*5b10*/  IMAD.HI.U32 R6, R5, R22, RZ ;  /* 0x0000001605067227 */ /* 0x000fe600078e00ff */
[----:B------:R-:W-:Y:S01]  /*5b20*/  ISETP.GE.OR P0, PT, R3, R4, P0 ;  /* 0x000000040300720c */ /* 0x000fe20000706670 */
[----:B------:R-:W-:Y:S01]  /*5b30*/  IMAD.MOV R4, RZ, RZ, -R3 ;  /* 0x000000ffff047224 */ /* 0x000fe200078e0a03 */
[-C--:B------:R-:W-:Y:S03]  /*5b40*/  SHF.R.U32.HI R6, RZ, R23.reuse, R6 ;  /* 0x00000017ff067219 */ /* 0x080fe60000011606 */
[----:B------:R-:W-:Y:S01]  /*5b50*/  IMAD R31, R28, R4, R31 ;  /* 0x000000041c1f7224 */ /* 0x000fe200078e021f */
[----:B------:R-:W-:Y:S05]  /*5b60*/  SEL R15, R5, R6, !P2 ;  /* 0x00000006050f7207 */ /* 0x000fea0005000000 */
[----:B------:R-:W-:Y:S02]  /*5b70*/  IMAD.MOV R6, RZ, RZ, -R15 ;  /* 0x000000ffff067224 */ /* 0x000fe400078e0a0f */
[C---:B------:R-:W-:Y:S04]  /*5b80*/  @!P0 IMAD.HI.U32 R2, R3.reuse, R22, RZ ;  /* 0x0000001603028227 */ /* 0x040fe800078e00ff */
[----:B------:R-:W-:Y:S01]  /*5b90*/  IMAD R6, R26, R6, R5 ;  /* 0x000000061a067224 */ /* 0x000fe200078e0205 */
[----:B------:R-:W-:Y:S04]  /*5ba0*/  @!P0 SHF.R.U32.HI R2, RZ, R23, R2 ;  /* 0x00000017ff028219 */ /* 0x000fe80000011602 */
[----:B------:R-:W-:Y:S02]  /*5bb0*/  @!P0 SEL R0, R3, R2, !P2 ;  /* 0x0000000203008207 */ /* 0x000fe40005000000 */
[----:B------:R-:W-:Y:S02]  /*5bc0*/  IADD3 R2, PT, PT, -R5, RZ, RZ ;  /* 0x000000ff05027210 */ /* 0x000fe40007ffe1ff */
[----:B------:R-:W-:Y:S01]  /*5bd0*/  @!P0 IADD3 R8, PT, PT, R15, -R0, RZ ;  /* 0x800000000f088210 */ /* 0x000fe20007ffe0ff */
[----:B------:R-:W-:Y:S02]  /*5be0*/  @!P0 IMAD R0, R7, R6, R0 ;  /* 0x0000000607008224 */ /* 0x000fe400078e0200 */
[----:B------:R-:W-:Y:S02]  /*5bf0*/  IMAD R29, R24, R2, R29 ;  /* 0x00000002181d7224 */ /* 0x000fe400078e021d */
[----:B------:R-:W-:Y:S02]  /*5c00*/  @!P0 IMAD R5, R8, R26, R3 ;  /* 0x0000001a08058224 */ /* 0x000fe400078e0203 */
[----:B------:R-:W-:Y:S04]  /*5c10*/  @!P0 IMAD.MOV.U32 R3, RZ, RZ, R0 ;  /* 0x000000ffff038224 */ /* 0x000fe800078e0000 */
[----:B------:R-:W-:Y:S02]  /*5c20*/  IMAD R31, R3, R28, R31 ;  /* 0x0000001c031f7224 */ /* 0x000fe400078e021f */
[----:B------:R-:W-:Y:S07]  /*5c30*/  IMAD R29, R5, R24, R29 ;  /* 0x00000018051d7224 */ /* 0x000fee00078e021d */
.L_x_103:
[----:B-1----:R-:W-:Y:S01]  /*5c40*/  @!P1 ISETP.NE.AND P0, PT, R10, 0x1, PT ;  /* 0x000000010a00980c */ /* 0x002fe20003f05270 */
[----:B------:R-:W-:Y:S01]  /*5c50*/  @!P1 IMAD.HI.U32 R3, R29, R11, RZ ;  /* 0x0000000b1d039227 */ /* 0x000fe200078e00ff */
[----:B------:R-:W-:Y:S01]  /*5c60*/  R2UR UR42, R21 ;  /* 0x00000000152a72ca */ /* 0x000fe200000e0000 */
[----:B------:R-:W-:Y:S01]  /*5c70*/  BSSY.RECONVERGENT B6, `(.L_x_104) ;  /* 0x0000031000067945 */ /* 0x000fe20003800200 */
[----:B------:R-:W-:Y:S01]  /*5c80*/  R2UR UR41, R20 ;  /* 0x00000000142972ca */ /* 0x000fe200000e0000 */
[----:B------:R-:W-:Y:S01]  /*5c90*/  @!P1 IMAD.HI.U32 R0, R31, R12, RZ ;  /* 0x0000000c1f009227 */ /* 0x000fe200078e00ff */
[----:B------:R-:W-:Y:S02]  /*5ca0*/  @!P1 SHF.R.U32.HI R2, RZ, R14, R3 ;  /* 0x0000000eff029219 */ /* 0x000fe40000011603 */
[----:B------:R-:W-:Y:S01]  /*5cb0*/  @!P1 ISETP.NE.AND P2, PT, R9, 0x1, PT ;  /* 0x000000010900980c */ /* 0x000fe20003f45270 */
[----:B------:R-:W-:Y:S01]  /*5cc0*/  VIADD R80, R80, 0x1 ;  /* 0x0000000150507836 */ /* 0x000fe20000000000 */
[----:B------:R-:W-:Y:S02]  /*5cd0*/  @!P1 SEL R2, R29, R2, !P0 ;  /* 0x000000021d029207 */ /* 0x000fe40004000000 */
[----:B------:R-:W-:Y:S02]  /*5ce0*/  @!P1 SHF.R.U32.HI R0, RZ, R13, R0 ;  /* 0x0000000dff009219 */ /* 0x000fe40000011600 */
[----:B------:R-:W-:Y:S01]  /*5cf0*/  LOP3.LUT P0, RZ, R71, 0x90, RZ, 0xc0, !PT ;  /* 0x0000009047ff7812 */ /* 0x000fe2000780c0ff */
[----:B------:R-:W-:Y:S01]  /*5d00*/  USHF.L.U32 UR42, UR42, 0x6, URZ ;  /* 0x000000062a2a7899 */ /* 0x000fe200080006ff */
[----:B------:R-:W-:Y:S01]  /*5d10*/  @!P1 SEL R3, R31, R0, !P2 ;  /* 0x000000001f039207 */ /* 0x000fe20005000000 */
[----:B------:R-:W-:Y:S01]  /*5d20*/  USHF.L.U32 UR41, UR41, 0x7, URZ ;  /* 0x0000000729297899 */ /* 0x000fe200080006ff */
[----:B------:R-:W-:Y:S03]  /*5d30*/  @P4 SHF.R.U32.HI R72, RZ, 0x10, R17 ;  /* 0x00000010ff484819 */ /* 0x000fe60000011611 */
[----:B------:R-:W-:Y:S02]  /*5d40*/  @!P1 IMAD.IADD R0, R2, 0x1, -R3 ;  /* 0x0000000102009824 */ /* 0x000fe400078e0a03 */
[----:B------:R-:W-:Y:S02]  /*5d50*/  @!P1 IMAD.IADD R2, R3, 0x1, -R2 ;  /* 0x0000000103029824 */ /* 0x000fe400078e0a02 */
[----:B------:R-:W-:Y:S02]  /*5d60*/  @!P1 IMAD R31, R0, R9, R31 ;  /* 0x00000009001f9224 */ /* 0x000fe400078e021f */
[----:B------:R-:W-:Y:S01]  /*5d70*/  @!P1 IMAD R29, R2, R10, R29 ;  /* 0x0000000a021d9224 */ /* 0x000fe200078e021d */
[----:B------:R-:W-:Y:S06]  /*5d80*/  @!P0 BRA `(.L_x_105) ;  /* 0x00000000007c8947 */ /* 0x000fec0003800000 */
[----:B------:R-:W1:Y:S01]  /*5d90*/  LDCU.64 UR8, c[0x4][0x80] ;  /* 0x01001000ff0877ac */ /* 0x000e620008000a00 */
[----:B------:R-:W-:Y:S01]  /*5da0*/  MOV R2, 0x0 ;  /* 0x0000000000027802 */ /* 0x000fe20000000f00 */
[----:B------:R-:W-:Y:S02]  /*5db0*/  HFMA2 R12, -RZ, RZ, 0, 5.9604644775390625e-08 ;  /* 0x00000001ff0c7431 */ /* 0x000fe400000001ff */
[----:B------:R-:W-:Y:S01]  /*5dc0*/  IMAD.MOV.U32 R8, RZ, RZ, 0x70 ;  /* 0x00000070ff087424 */ /* 0x000fe200078e00ff */
[----:B------:R2:W3:Y:S01]  /*5dd0*/  LDC.64 R14, c[0x4][R2] ;  /* 0x01000000020e7b82 */ /* 0x0004e20000000a00 */
[----:B------:R-:W4:Y:S01]  /*5de0*/  LDCU.64 UR6, c[0x4][0x88] ;  /* 0x01001100ff0677ac */ /* 0x000f220008000a00 */
[----:B------:R-:W-:Y:S01]  /*5df0*/  IMAD.MOV.U32 R13, RZ, RZ, RZ ;  /* 0x000000ffff0d7224 */ /* 0x000fe200078e00ff */
[----:B------:R-:W2:Y:S01]  /*5e00*/  LDCU.64 UR4, c[0x4][0x8] ;  /* 0x01000100ff0477ac */ /* 0x000ea20008000a00 */
[----:B-1----:R-:W-:Y:S01]  /*5e10*/  MOV R5, UR9 ;  /* 0x0000000900057c02 */ /* 0x002fe20008000f00 */
[----:B------:R-:W-:Y:S01]  /*5e20*/  IMAD.U32 R4, RZ, RZ, UR8 ;  /* 0x00000008ff047e24 */ /* 0x000fe2000f8e00ff */
[----:B----4-:R-:W-:Y:S01]  /*5e30*/  MOV R7, UR7 ;  /* 0x0000000700077c02 */ /* 0x010fe20008000f00 */
[----:B------:R-:W-:Y:S01]  /*5e40*/  IMAD.U32 R6, RZ, RZ, UR6 ;  /* 0x00000006ff067e24 */ /* 0x000fe2000f8e00ff */
[----:B--2---:R-:W-:Y:S01]  /*5e50*/  MOV R11, UR5 ;  /* 0x00000005000b7c02 */ /* 0x004fe20008000f00 */
[----:B------:R-:W-:Y:S02]  /*5e60*/  IMAD.U32 R10, RZ, RZ, UR4 ;  /* 0x00000004ff0a7e24 */ /* 0x000fe4000f8e00ff */
[----:B------:R-:W-:Y:S07]  /*5e70*/  LEPC R20, `(.L_x_106) ;  /* 0x000000001014794e */ /* 0x000fee0000000000 */
[----:B---3-5:R-:W-:Y:S05]  /*5e80*/  CALL.ABS.NOINC R14 ;  /* 0x000000000e007343 */ /* 0x028fea0003c00000 */
.L_x_106:
[----:B------:R-:W1:Y:S01]  /*5e90*/  LDCU.64 UR8, c[0x4][0x80] ;  /* 0x01001000ff0877ac */ /* 0x000e620008000a00 */
[----:B------:R-:W2:Y:S01]  /*5ea0*/  LDC.64 R2, c[0x4][R2] ;  /* 0x0100000002027b82 */ /* 0x000ea20000000a00 */
[----:B------:R-:W-:Y:S02]  /*5eb0*/  HFMA2 R12, -RZ, RZ, 0, 5.9604644775390625e-08 ;  /* 0x00000001ff0c7431 */ /* 0x000fe400000001ff */
[----:B------:R-:W-:Y:S02]  /*5ec0*/  IMAD.MOV.U32 R8, RZ, RZ, 0x70 ;  /* 0x00000070ff087424 */ /* 0x000fe400078e00ff */
[----:B------:R-:W-:Y:S01]  /*5ed0*/  IMAD.MOV.U32 R13, RZ, RZ, RZ ;  /* 0x000000ffff0d7224 */ /* 0x000fe200078e00ff */
[----:B------:R-:W3:Y:S01]  /*5ee0*/  LDCU.64 UR6, c[0x4][0x88] ;  /* 0x01001100ff0677ac */ /* 0x000ee20008000a00 */
[----:B------:R-:W4:Y:S01]  /*5ef0*/  LDCU.64 UR4, c[0x4][0x8] ;  /* 0x01000100ff0477ac */ /* 0x000f220008000a00 */
[----:B-1----:R-:W-:Y:S02]  /*5f00*/  MOV R4, UR8 ;  /* 0x0000000800047c02 */ /* 0x002fe40008000f00 */
[----:B------:R-:W-:Y:S02]  /*5f10*/  MOV R5, UR9 ;  /* 0x0000000900057c02 */ /* 0x000fe40008000f00 */
[----:B---3--:R-:W-:Y:S01]  /*5f20*/  MOV R7, UR7 ;  /* 0x0000000700077c02 */ /* 0x008fe20008000f00 */
[----:B------:R-:W-:Y:S01]  /*5f30*/  IMAD.U32 R6, RZ, RZ, UR6 ;  /* 0x00000006ff067e24 */ /* 0x000fe2000f8e00ff */
[----:B----4-:R-:W-:Y:S01]  /*5f40*/  MOV R11, UR5 ;  /* 0x00000005000b7c02 */ /* 0x010fe20008000f00 */
[----:B------:R-:W-:Y:S02]  /*5f50*/  IMAD.U32 R10, RZ, RZ, UR4 ;  /* 0x00000004ff0a7e24 */ /* 0x000fe4000f8e00ff */
[----:B------:R-:W-:Y:S07]  /*5f60*/  LEPC R20, `(.L_x_105) ;  /* 0x000000001014794e */ /* 0x000fee0000000000 */
[----:B--2---:R-:W-:Y:S05]  /*5f70*/  CALL.ABS.NOINC R2 ;  /* 0x0000000002007343 */ /* 0x004fea0003c00000 */
.L_x_105:
[----:B------:R-:W-:Y:S05]  /*5f80*/  BSYNC.RECONVERGENT B6 ;  /* 0x0000000000067941 */ /* 0x000fea0003800200 */
.L_x_104:
[C---:B------:R-:W-:Y:S02]  /*5f90*/  ISETP.NE.U32.AND P3, PT, R58.reuse, RZ, PT ;  /* 0x000000ff3a00720c */ /* 0x040fe40003f65070 */
[----:B------:R-:W-:Y:S02]  /*5fa0*/  ISETP.NE.U32.AND P0, PT, RZ, UR38, PT ;  /* 0x00000026ff007c0c */ /* 0x000fe4000bf05070 */
[C---:B------:R-:W-:Y:S02]  /*5fb0*/  ISETP.NE.AND.EX P3, PT, R59.reuse, RZ, PT, P3 ;  /* 0x000000ff3b00720c */ /* 0x040fe40003f65330 */
[----:B------:R-:W-:Y:S02]  /*5fc0*/  ISETP.NE.U32.AND P4, PT, R58, RZ, PT ;  /* 0x000000ff3a00720c */ /* 0x000fe40003f85070 */
[----:B------:R-:W-:Y:S02]  /*5fd0*/  ISETP.NE.AND.EX P0, PT, RZ, UR39, PT, P0 ;  /* 0x00000027ff007c0c */ /* 0x000fe4000bf05300 */
[----:B------:R-:W-:Y:S02]  /*5fe0*/  ISETP.NE.U32.AND P2, PT, R54, RZ, PT ;  /* 0x000000ff3600720c */ /* 0x000fe40003f45070 */
[----:B------:R-:W-:Y:S02]  /*5ff0*/  ISETP.NE.U32.AND P1, PT, RZ, UR38, PT ;  /* 0x00000026ff007c0c */ /* 0x000fe4000bf25070 */
[----:B------:R-:W-:Y:S03]  /*6000*/  ISETP.NE.AND.EX P4, PT, R59, RZ, P0, P4 ;  /* 0x000000ff3b00720c */ /* 0x000fe60000785340 */
[----:B------:R-:W-:Y:S10]  /*6010*/  @!P3 BRA `(.L_x_107) ;  /* 0x00000000002cb947 */ /* 0x000ff40003800000 */
[----:B------:R-:W-:Y:S01]  /*6020*/  ISETP.NE.U32.AND P0, PT, R56, RZ, PT ;  /* 0x000000ff3800720c */ /* 0x000fe20003f05070 */
[----:B------:R-:W-:Y:S03]  /*6030*/  IMAD.MOV.U32 R63, RZ, RZ, 0x1 ;  /* 0x00000001ff3f7424 */ /* 0x000fe600078e00ff */
[----:B------:R-:W-:Y:S11]  /*6040*/  ISETP.NE.AND.EX P0, PT, R57, RZ, PT, P0 ;  /* 0x000000ff3900720c */ /* 0x000ff60003f05300 */
[----:B------:R-:W-:Y:S02]  /*6050*/  @!UPT UIADD3 URZ, UPT, UPT, URZ, URZ, URZ ;  /* 0x000000fffffff290 */ /* 0x000fe4000fffe0ff */
[----:B------:R-:W1:Y:S01]  /*6060*/  @P0 LDC.64 R2, c[0x0][0x888] ;  /* 0x00022200ff020b82 */ /* 0x000e620000000a00 */
[----:B------:R-:W-:Y:S04]  /*6070*/  @P0 IMAD R0, R58, UR36, RZ ;  /* 0x000000243a000c24 */ /* 0x000fe8000f8e02ff */
[----:B-1----:R-:W-:Y:S04]  /*6080*/  @P0 IMAD.WIDE R2, R0, 0x4, R2 ;  /* 0x0000000400020825 */ /* 0x002fe800078e0202 */
[----:B------:R-:W-:Y:S01]  /*6090*/  HFMA2 R0, -RZ, RZ, 0, 5.9604644775390625e-08 ;  /* 0x00000001ff007431 */ /* 0x000fe200000001ff */
[----:B-----5:R1:W5:Y:S04]  /*60a0*/  @P0 LDG.E R35, desc[UR46][R2.64] ;  /* 0x0000002e02230981 */ /* 0x020368000c1e1900 */
[----:B------:R-:W-:Y:S01]  /*60b0*/  @!P0 PRMT R63, R0, 0x7610, R63 ;  /* 0x00007610003f8816 */ /* 0x000fe2000000003f */
[----:B-1----:R-:W2:Y:S06]  /*60c0*/  @!P0 LDC R35, c[0x0][0x880] ;  /* 0x00022000ff238b82 */ /* 0x002eac0000000800 */
.L_x_107:
[----:B------:R-:W-:Y:S02]  /*60d0*/  ISETP.NE.AND.EX P2, PT, R55, RZ, PT, P2 ;  /* 0x000000ff3700720c */ /* 0x000fe40003f45320 */
[----:B------:R-:W-:Y:S02]  /*60e0*/  PLOP3.LUT P0, PT, PT, PT, PT, 0x8, 0x80 ;  /* 0x000000000080781c */ /* 0x000fe40003f0e170 */
[----:B------:R-:W-:Y:S02]  /*60f0*/  ISETP.NE.AND.EX P1, PT, RZ, UR39, PT, P1 ;  /* 0x00000027ff007c0c */ /* 0x000fe4000bf25310 */
[----:B------:R-:W-:Y:S07]  /*6100*/  @!P4 PLOP3.LUT P0, PT, P3, PT, PT, 0x80, 0x8 ;  /* 0x000000000008c81c */ /* 0x000fee0001f0f070 */
[----:B------:R-:W-:Y:S06]  /*6110*/  @!P2 BRA `(.L_x_108) ;  /* 0x000000000020a947 */ /* 0x000fec0003800000 */
[----:B------:R-:W-:Y:S04]  /*6120*/  ISETP.NE.U32.AND P2, PT, R52, RZ, PT ;  /* 0x000000ff3400720c */ /* 0x000fe80003f45070 */
[----:B------:R-:W-:Y:S11]  /*6130*/  ISETP.NE.AND.EX P2, PT, R53, RZ, PT, P2 ;  /* 0x000000ff3500720c */ /* 0x000ff60003f45320 */
[----:B------:R-:W-:Y:S02]  /*6140*/  @!UPT UIADD3 URZ, UPT, UPT, URZ, URZ, URZ ;  /* 0x000000fffffff290 */ /* 0x000fe4000fffe0ff */
[----:B------:R-:W1:Y:S01]  /*6150*/  @P2 LDC.64 R2, c[0x0][0x8a8] ;  /* 0x00022a00ff022b82 */ /* 0x000e620000000a00 */
[----:B------:R-:W-:Y:S04]  /*6160*/  @P2 IMAD R0, R54, UR36, RZ ;  /* 0x0000002436002c24 */ /* 0x000fe8000f8e02ff */
[----:B-1----:R-:W-:Y:S05]  /*6170*/  @P2 IMAD.WIDE R2, R0, 0x4, R2 ;  /* 0x0000000400022825 */ /* 0x002fea00078e0202 */
[----:B-----5:R1:W5:Y:S02]  /*6180*/  @P2 LDG.E R32, desc[UR46][R2.64] ;  /* 0x0000002e02202981 */ /* 0x020364000c1e1900 */
[----:B-1----:R-:W3:Y:S02]  /*6190*/  @!P2 LDC R32, c[0x0][0x8a0] ;  /* 0x00022800ff20ab82 */ /* 0x002ee40000000800 */
.L_x_108:
[----:B--2--5:R-:W-:Y:S01]  /*61a0*/  FSETP.NEU.AND P2, PT, R35, RZ, PT ;  /* 0x000000ff2300720b */ /* 0x024fe20003f4d000 */
[----:B------:R-:W-:Y:S01]  /*61b0*/  IMAD.SHL.U32 R81, R68, 0x2, RZ ;  /* 0x0000000244517824 */ /* 0x000fe200078e00ff */
[----:B------:R-:W-:Y:S01]  /*61c0*/  SEL R5, RZ, 0xffffffff, P1 ;  /* 0xffffffffff057807 */ /* 0x000fe20000800000 */
[----:B------:R-:W-:Y:S01]  /*61d0*/  BSSY B1, `(.L_x_109) ;  /* 0x0000033000017945 */ /* 0x000fe20003800000 */
[----:B------:R-:W-:Y:S01]  /*61e0*/  @!P4 LOP3.LUT P1, RZ, R63, 0xff, RZ, 0xc0, !PT ;  /* 0x000000ff3fffc812 */ /* 0x000fe2000782c0ff */
[----:B------:R-:W-:Y:S01]  /*61f0*/  IMAD.MOV.U32 R39, RZ, RZ, 0x1 ;  /* 0x00000001ff277424 */ /* 0x000fe200078e00ff */
[----:B------:R-:W-:Y:S01]  /*6200*/  @!P4 SEL R0, RZ, 0xffffffff, P2 ;  /* 0xffffffffff00c807 */ /* 0x000fe20001000000 */
[C---:B------:R-:W-:Y:S01]  /*6210*/  IMAD R34, R30.reuse, 0x40, R33 ;  /* 0x000000401e227824 */ /* 0x040fe200078e0221 */
[----:B------:R-:W-:Y:S01]  /*6220*/  LOP3.LUT R75, R75, 0x1, RZ, 0x3c, !PT ;  /* 0x000000014b4b7812 */ /* 0x000fe200078e3cff */
[----:B------:R-:W-:Y:S01]  /*6230*/  IMAD.MOV.U32 R38, RZ, RZ, RZ ;  /* 0x000000ffff267224 */ /* 0x000fe200078e00ff */
[----:B------:R-:W-:Y:S02]  /*6240*/  @P0 SEL R0, R5, R0, !P1 ;  /* 0x0000000005000207 */ /* 0x000fe40004800000 */
[----:B------:R-:W-:Y:S02]  /*6250*/  CS2R R50, SRZ ;  /* 0x0000000000327805 */ /* 0x000fe4000001ff00 */
[----:B------:R-:W-:Y:S02]  /*6260*/  LEA R78, R30, UR44, 0x3 ;  /* 0x0000002c1e4e7c11 */ /* 0x000fe4000f8e18ff */
[----:B------:R-:W-:Y:S02]  /*6270*/  CS2R R48, SRZ ;  /* 0x0000000000307805 */ /* 0x000fe4000001ff00 */
[----:B------:R-:W-:Y:S02]  /*6280*/  @!P4 LOP3.LUT R0, R0, 0x1, RZ, 0xc0, !PT ;  /* 0x000000010000c812 */ /* 0x000fe400078ec0ff */
[----:B------:R-:W-:Y:S02]  /*6290*/  CS2R R42, SRZ ;  /* 0x00000000002a7805 */ /* 0x000fe4000001ff00 */
[----:B------:R-:W-:Y:S02]  /*62a0*/  SHF.L.U32 R3, R74, 0x1f, RZ ;  /* 0x0000001f4a037819 */ /* 0x000fe400000006ff */
[----:B------:R-:W-:Y:S02]  /*62b0*/  CS2R R40, SRZ ;  /* 0x0000000000287805 */ /* 0x000fe4000001ff00 */
[----:B------:R-:W-:Y:S01]  /*62c0*/  ISETP.NE.U32.OR P6, PT, R0, 0x1, P4 ;  /* 0x000000010000780c */ /* 0x000fe200027c5470 */
[----:B------:R-:W-:Y:S01]  /*62d0*/  VIADD R86, R81, UR44 ;  /* 0x0000002c51567c36 */ /* 0x000fe20008000000 */
[----:B------:R-:W-:Y:S02]  /*62e0*/  SEL R0, RZ, 0xffffffff, P2 ;  /* 0xffffffffff007807 */ /* 0x000fe40001000000 */
[----:B------:R-:W-:Y:S02]  /*62f0*/  LOP3.LUT P2, R79, R63, 0xff, RZ, 0xc0, !PT ;  /* 0x000000ff3f4f7812 */ /* 0x000fe4000784c0ff */
[----:B------:R-:W-:Y:S02]  /*6300*/  P2R R82, PR, RZ, 0x40 ;  /* 0x00000040ff527803 */ /* 0x000fe40000000000 */
[----:B------:R-:W-:Y:S04]  /*6310*/  @P3 SEL R0, R5, R0, !P2 ;  /* 0x0000000005003207 */ /* 0x000fe80005000000 */
[----:B------:R-:W-:Y:S02]  /*6320*/  LOP3.LUT R0, R0, 0x1, RZ, 0xc0, !PT ;  /* 0x0000000100007812 */ /* 0x000fe400078ec0ff */
[----:B------:R-:W-:Y:S02]  /*6330*/  @P6 SHF.L.U32 R2, R75, 0x1f, RZ ;  /* 0x0000001f4b026819 */ /* 0x000fe400000006ff */
[----:B------:R-:W-:Y:S02]  /*6340*/  ISETP.NE.U32.AND P5, PT, R0, 0x1, PT ;  /* 0x000000010000780c */ /* 0x000fe40003fa5070 */
[----:B------:R-:W1:Y:S02]  /*6350*/  @P6 SYNCS.PHASECHK.TRANS64.TRYWAIT P1, [UR44+0x50], R2 ;  /* 0x00005002ff0065a7 */ /* 0x000e64000802112c */
[----:B------:R-:W-:Y:S01]  /*6360*/  P2R R84, PR, RZ, 0x20 ;  /* 0x00000020ff547803 */ /* 0x000fe20000000000 */
[----:B------:R2:W4:Y:S01]  /*6370*/  SYNCS.PHASECHK.TRANS64.TRYWAIT P0, [R78+URZ+0xc0], R3 ;  /* 0x0000c0034e0075a7 */ /* 0x00052200080011ff */
[----:B-1----:R-:W-:Y:S01]  /*6380*/  @P6 SEL R39, RZ, 0x1, !P1 ;  /* 0x00000001ff276807 */ /* 0x002fe20004800000 */
[----:B--2---:R-:W-:Y:S06]  /*6390*/  @!P6 BRA `(.L_x_110) ;  /* 0x000000000058e947 */ /* 0x004fec0003800000 */
[C---:B------:R-:W-:Y:S01]  /*63a0*/  VIADD R0, R86.reuse, 0x200 ;  /* 0x0000020056007836 */ /* 0x040fe20000000000 */
[----:B------:R-:W-:Y:S01]  /*63b0*/  LOP3.LUT P6, RZ, R69, 0x40, RZ, 0xc0, !PT ;  /* 0x0000004045ff7812 */ /* 0x000fe200078cc0ff */
[----:B------:R-:W-:Y:S01]  /*63c0*/  BSSY B0, `(.L_x_111) ;  /* 0x000000e000007945 */ /* 0x000fe20003800000 */
[----:B------:R-:W-:Y:S01]  /*63d0*/  ISETP.NE.AND P2, PT, R39, RZ, PT ;  /* 0x000000ff2700720c */ /* 0x000fe20003f45270 */
[----:B------:R-:W-:Y:S01]  /*63e0*/  @P5 VIADD R2, R86, 0x210 ;  /* 0x0000021056025836 */ /* 0x000fe20000000000 */
[----:B------:R-:W-:Y:S01]  /*63f0*/  PLOP3.LUT P1, PT, PT, PT, PT, 0x8, 0x80 ;  /* 0x000000000080781c */ /* 0x000fe20003f2e170 */
[----:B------:R-:W-:Y:S01]  /*6400*/  IMAD.MOV.U32 R51, RZ, RZ, RZ ;  /* 0x000000ffff337224 */ /* 0x000fe200078e00ff */
[----:B------:R-:W-:Y:S02]  /*6410*/  @P5 PLOP3.LUT P1, PT, P6, PT, PT, 0x80, 0x8 ;  /* 0x000000000008581c */ /* 0x000fe4000372f070 */
[----:B------:R-:W-:Y:S02]  /*6420*/  CS2R R48, SRZ ;  /* 0x0000000000307805 */ /* 0x000fe4000001ff00 */
[----:B------:R-:W-:Y:S02]  /*6430*/  CS2R R42, SRZ ;  /* 0x00000000002a7805 */ /* 0x000fe4000001ff00 */
[----:B------:R-:W-:Y:S07]  /*6440*/  CS2R R40, SRZ ;  /* 0x0000000000287805 */ /* 0x000fee000001ff00 */
[----:B------:R-:W-:Y:S01]  /*6450*/  @P1 VIADD R2, R0, 0xfffffff0 ;  /* 0xfffffff000021836 */ /* 0x000fe20000000000 */
[----:B------:R-:W-:Y:S06]  /*6460*/  @P2 BRA `(.L_x_112) ;  /* 0x00000000000c2947 */ /* 0x000fec0003800000 */
[----:B------:R-:W-:Y:S04]  /*6470*/  SHF.L.U32 R5, R75, 0x1f, RZ ;  /* 0x0000001f4b057819 */ /* 0x000fe800000006ff */
[----:B------:R-:W1:Y:S02]  /*6480*/  SYNCS.PHASECHK.TRANS64.TRYWAIT P1, [UR44+0x50], R5 ;  /* 0x00005005ff0075a7 */ /* 0x000e64000802112c */
[----:B-1----:R-:W-:Y:S05]  /*6490*/  @!P1 BRA `(.L_x_113) ;  /* 0x0000003000549947 */ /* 0x002fea0003800000 */
.L_x_112:
[----:B------:R-:W-:Y:S05]  /*64a0*/  BSYNC B0 ;  /* 0x0000000000007941 */ /* 0x000fea0003800000 */
.L_x_111:
[----:B------:R-:W-:Y:S01]  /*64b0*/  ISETP.NE.AND P1, PT, R84, RZ, PT ;  /* 0x000000ff5400720c */ /* 0x000fe20003f25270 */
[----:B------:R-:W-:Y:S11]  /*64c0*/  HFMA2 R38, -RZ, RZ, 0, 5.9604644775390625e-08 ;  /* 0x00000001ff267431 */ /* 0x000ff600000001ff */
[----:B------:R-:W-:Y:S01]  /*64d0*/  @!UPT UIADD3 URZ, UPT, UPT, URZ, URZ, URZ ;  /* 0x000000fffffff290 */ /* 0x000fe2000fffe0ff */
[----:B------:R2:W1:Y:S04]  /*64e0*/  @P1 LDS.128 R48, [R2] ;  /* 0x0000000002301984 */ /* 0x0004680000000c00 */
[----:B------:R2:W1:Y:S02]  /*64f0*/  @P1 LDS.128 R40, [R81+UR44+0x200] ;  /* 0x0002002c51281984 */ /* 0x0004640008000c00 */
.L_x_110:
[----:B------:R-:W-:Y:S05]  /*6500*/  BSYNC B1 ;  /* 0x0000000000017941 */ /* 0x000fea0003800000 */
.L_x_109:
[----:B-1----:R-:W-:Y:S04]  /*6510*/  SHF.R.U32.HI R5, RZ, 0x15, R34 ;  /* 0x00000015ff057819 */ /* 0x002fe80000011622 */
[----:B------:R-:W-:Y:S01]  /*6520*/  LOP3.LUT P1, RZ, R5, 0x3, R70, 0x48, !PT ;  /* 0x0000000305ff7812 */ /* 0x000fe20007824846 */
[----:B------:R-:W-:Y:S01]  /*6530*/  @!UPT UIADD3 URZ, UPT, UPT, URZ, URZ, URZ ;  /* 0x000000fffffff290 */ /* 0x000fe2000fffe0ff */
[----:B----4-:R-:W-:Y:S11]  /*6540*/  @P0 BRA `(.L_x_114) ;  /* 0x0000000000080947 */ /* 0x010ff60003800000 */
[----:B------:R-:W1:Y:S02]  /*6550*/  SYNCS.PHASECHK.TRANS64.TRYWAIT P0, [R78+URZ+0xc0], R3 ;  /* 0x0000c0034e0075a7 */ /* 0x000e6400080011ff */
[----:B-1----:R-:W-:Y:S05]  /*6560*/  @!P0 BRA `(.L_x_115) ;  /* 0x0000003000388947 */ /* 0x002fea0003800000 */
.L_x_114:
[----:B------:R-:W-:Y:S05]  /*6570*/  @!P1 BRA `(.L_x_116) ;  /* 0x0000000000409947 */ /* 0x000fea0003800000 */
[----:B------:R-:W4:Y:S01]  /*6580*/  LDCU.64 UR8, c[0x4][0x70] ;  /* 0x01000e00ff0877ac */ /* 0x000f220008000a00 */
[----:B-1----:R-:W-:Y:S01]  /*6590*/  MOV R3, 0x0 ;  /* 0x0000000000037802 */ /* 0x002fe20000000f00 */
[----:B------:R-:W-:Y:S02]  /*65a0*/  HFMA2 R12, -RZ, RZ, 0, 5.9604644775390625e-08 ;  /* 0x00000001ff0c7431 */ /* 0x000fe400000001ff */
[----:B------:R-:W-:Y:S02]  /*65b0*/  IMAD.MOV.U32 R8, RZ, RZ, 0x192 ;  /* 0x00000192ff087424 */ /* 0x000fe400078e00ff */
[----:B------:R-:W-:Y:S01]  /*65c0*/  IMAD.MOV.U32 R13, RZ, RZ, RZ ;  /* 0x000000ffff0d7224 */ /* 0x000fe200078e00ff */
[----:B------:R-:W1:Y:S01]  /*65d0*/  LDCU.64 UR6, c[0x4][0x78] ;  /* 0x01000f00ff0677ac */ /* 0x000e620008000a00 */
[----:B--2---:R-:W2:Y:S01]  /*65e0*/  LDC.64 R2, c[0x4][R3] ;  /* 0x0100000003027b82 */ /* 0x004ea20000000a00 */
[----:B------:R-:W5:Y:S01]  /*65f0*/  LDCU.64 UR4, c[0x4][0x10] ;  /* 0x01000200ff0477ac */ /* 0x000f620008000a00 */
[----:B----4-:R-:W-:Y:S01]  /*6600*/  MOV R5, UR9 ;  /* 0x0000000900057c02 */ /* 0x010fe20008000f00 */
[----:B------:R-:W-:Y:S01]  /*6610*/  IMAD.U32 R4, RZ, RZ, UR8 ;  /* 0x00000008ff047e24 */ /* 0x000fe2000f8e00ff */
[----:B-1----:R-:W-:Y:S01]  /*6620*/  MOV R7, UR7 ;  /* 0x0000000700077c02 */ /* 0x002fe20008000f00 */
[----:B------:R-:W-:Y:S01]  /*6630*/  IMAD.U32 R6, RZ, RZ, UR6 ;  /* 0x00000006ff067e24 */ /* 0x000fe2000f8e00ff */
[----:B-----5:R-:W-:Y:S01]  /*6640*/  MOV R11, UR5 ;  /* 0x00000005000b7c02 */ /* 0x020fe20008000f00 */
[----:B------:R-:W-:Y:S02]  /*6650*/  IMAD.U32 R10, RZ, RZ, UR4 ;  /* 0x00000004ff0a7e24 */ /* 0x000fe4000f8e00ff */
[----:B------:R-:W-:Y:S07]  /*6660*/  LEPC R20, `(.L_x_116) ;  /* 0x000000001014794e */ /* 0x000fee0000000000 */
[----:B--23--:R-:W-:Y:S05]  /*6670*/  CALL.ABS.NOINC R2 ;  /* 0x0000000002007343 */ /* 0x00cfea0003c00000 */
.L_x_116:
[----:B------:R-:W-:Y:S05]  /*6680*/  WARPSYNC.ALL ;  /* 0x0000000000007948 */ /* 0x000fea0003800000 */
[----:B------:R-:W-:Y:S01]  /*6690*/  R2UR UR4, R34 ;  /* 0x00000000220472ca */ /* 0x000fe200000e0000 */
[--C-:B------:R-:W-:Y:S01]  /*66a0*/  HADD2.F32 R20, -RZ, R40.reuse.H0_H0 ;  /* 0x20000028ff147230 */ /* 0x100fe20000004100 */
[----:B------:R-:W-:Y:S01]  /*66b0*/  MOV R85, 0x10 ;  /* 0x0000001000557802 */ /* 0x000fe20000000f00 */
[----:B------:R-:W-:Y:S01]  /*66c0*/  HADD2.F32 R21, -RZ, R40.H1_H1 ;  /* 0x30000028ff157230 */ /* 0x000fe20000004100 */
[----:B------:R-:W-:Y:S01]  /*66d0*/  LOP3.LUT P6, RZ, R69, 0x40, RZ, 0xc0, !PT ;  /* 0x0000004045ff7812 */ /* 0x000fe200078cc0ff */
[----:B------:R-:W-:Y:S01]  /*66e0*/  HADD2.F32 R36, -RZ, R41.H1_H1 ;  /* 0x30000029ff247230 */ /* 0x000fe20000004100 */
[----:B------:R-:W-:Y:S01]  /*66f0*/  ISETP.NE.AND P0, PT, R76, RZ, PT ;  /* 0x000000ff4c00720c */ /* 0x000fe20003f05270 */
[----:B------:R-:W-:Y:S01]  /*6700*/  HADD2.F32 R37, -RZ, R43.H0_H0 ;  /* 0x2000002bff257230 */ /* 0x000fe20000004100 */
[----:B------:R-:W-:Y:S01]  /*6710*/  SEL R85, R85, 0xfffffff0, !P6 ;  /* 0xfffffff055557807 */ /* 0x000fe20007000000 */
[----:B------:R-:W-:Y:S03]  /*6720*/  BSSY.RECONVERGENT B0, `(.L_x_117) ;  /* 0x000004f000007945 */ /* 0x000fe60003800200 */
[----:B------:R-:W-:Y:S01]  /*6730*/  IADD3 R83, PT, PT, R86, R85, RZ ;  /* 0x0000005556537210 */ /* 0x000fe20007ffe0ff */
[----:B------:R-:W3:Y:S02]  /*6740*/  LDTM.x16 R4, tmem[UR4] ;  /* 0x00000004000479ee */ /* 0x000ee40008240000 */
[C---:B---3--:R-:W-:Y:S01]  /*6750*/  FMUL R0, R32.reuse, R4 ;  /* 0x0000000420007220 */ /* 0x048fe20000400000 */
[C---:B--2---:R-:W-:Y:S01]  /*6760*/  FMUL R2, R32.reuse, R5 ;  /* 0x0000000520027220 */ /* 0x044fe20000400000 */
[C---:B-1----:R-:W-:Y:S01]  /*6770*/  FMUL R3, R32.reuse, R6 ;  /* 0x0000000620037220 */ /* 0x042fe20000400000 */
[C---:B------:R-:W-:Y:S01]  /*6780*/  FMUL R7, R32.reuse, R7 ;  /* 0x0000000720077220 */ /* 0x040fe20000400000 */
[C---:B------:R-:W-:Y:S01]  /*6790*/  FFMA R0, R35.reuse, R20, R0 ;  /* 0x0000001423007223 */ /* 0x040fe20000000000 */
[----:B------:R-:W-:Y:S02]  /*67a0*/  HADD2.F32 R20, -RZ, R41.H0_H0 ;  /* 0x20000029ff147230 */ /* 0x000fe40000004100 */
[C---:B------:R-:W-:Y:S01]  /*67b0*/  FFMA R2, R35.reuse, R21, R2 ;  /* 0x0000001523027223 */ /* 0x040fe20000000002 */
[--C-:B------:R-:W-:Y:S02]  /*67c0*/  HADD2.F32 R21, -RZ, R42.reuse.H0_H0 ;  /* 0x2000002aff157230 */ /* 0x100fe40000004100 */
[C---:B------:R-:W-:Y:S01]  /*67d0*/  FMUL R4, R32.reuse, R8 ;  /* 0x0000000820047220 */ /* 0x040fe20000400000 */
[C---:B------:R-:W-:Y:S01]  /*67e0*/  FMUL R5, R32.reuse, R9 ;  /* 0x0000000920057220 */ /* 0x040fe20000400000 */
[C---:B------:R-:W-:Y:S01]  /*67f0*/  FFMA R3, R35.reuse, R20, R3 ;  /* 0x0000001423037223 */ /* 0x040fe20000000003 */
[----:B------:R-:W-:Y:S02]  /*6800*/  HADD2.F32 R20, -RZ, R42.H1_H1 ;  /* 0x3000002aff147230 */ /* 0x000fe40000004100 */
[C---:B------:R-:W-:Y:S01]  /*6810*/  FFMA R7, R35.reuse, R36, R7 ;  /* 0x0000002423077223 */ /* 0x040fe20000000007 */
[C---:B------:R-:W-:Y:S01]  /*6820*/  FMUL R6, R32.reuse, R10 ;  /* 0x0000000a20067220 */ /* 0x040fe20000400000 */
[----:B------:R-:W-:Y:S02]  /*6830*/  HADD2.F32 R36, -RZ, R43.H1_H1 ;  /* 0x3000002bff247230 */ /* 0x000fe40000004100 */
[C---:B------:R-:W-:Y:S01]  /*6840*/  FMUL R11, R32.reuse, R11 ;  /* 0x0000000b200b7220 */ /* 0x040fe20000400000 */
[C---:B------:R-:W-:Y:S01]  /*6850*/  FFMA R4, R35.reuse, R21, R4 ;  /* 0x0000001523047223 */ /* 0x040fe20000000004 */
[C---:B------:R-:W-:Y:S01]  /*6860*/  FFMA R5, R35.reuse, R20, R5 ;  /* 0x0000001423057223 */ /* 0x040fe20000000005 */
[C---:B------:R-:W-:Y:S01]  /*6870*/  FFMA R6, R35.reuse, R37, R6 ;  /* 0x0000002523067223 */ /* 0x040fe20000000006 */
[--C-:B------:R-:W-:Y:S02]  /*6880*/  HADD2.F32 R20, -RZ, R48.reuse.H0_H0 ;  /* 0x20000030ff147230 */ /* 0x100fe40000004100 */
[C---:B------:R-:W-:Y:S01]  /*6890*/  FFMA R11, R35.reuse, R36, R11 ;  /* 0x00000024230b7223 */ /* 0x040fe2000000000b */
[C---:B------:R-:W-:Y:S01]  /*68a0*/  FMUL R8, R32.reuse, R12 ;  /* 0x0000000c20087220 */ /* 0x040fe20000400000 */
[----:B------:R-:W-:Y:S02]  /*68b0*/  HADD2.F32 R36, -RZ, R48.H1_H1 ;  /* 0x30000030ff247230 */ /* 0x000fe40000004100 */
[C---:B------:R-:W-:Y:S01]  /*68c0*/  FMUL R9, R32.reuse, R13 ;  /* 0x0000000d20097220 */ /* 0x040fe20000400000 */
[--C-:B------:R-:W-:Y:S02]  /*68d0*/  HADD2.F32 R21, -RZ, R49.reuse.H0_H0 ;  /* 0x20000031ff157230 */ /* 0x100fe40000004100 */
[C---:B------:R-:W-:Y:S01]  /*68e0*/  FMUL R10, R32.reuse, R14 ;  /* 0x0000000e200a7220 */ /* 0x040fe20000400000 */
[C---:B------:R-:W-:Y:S01]  /*68f0*/  FFMA R8, R35.reuse, R20, R8 ;  /* 0x0000001423087223 */ /* 0x040fe20000000008 */
[----:B------:R-:W-:Y:S02]  /*6900*/  HADD2.F32 R20, -RZ, R49.H1_H1 ;  /* 0x30000031ff147230 */ /* 0x000fe40000004100 */
[C---:B------:R-:W-:Y:S01]  /*6910*/  FFMA R9, R35.reuse, R36, R9 ;  /* 0x0000002423097223 */ /* 0x040fe20000000009 */
[C---:B------:R-:W-:Y:S01]  /*6920*/  FMUL R15, R32.reuse, R15 ;  /* 0x0000000f200f7220 */ /* 0x040fe20000400000 */
[C---:B------:R-:W-:Y:S01]  /*6930*/  FFMA R10, R35.reuse, R21, R10 ;  /* 0x00000015230a7223 */ /* 0x040fe2000000000a */
[--C-:B------:R-:W-:Y:S02]  /*6940*/  HADD2.F32 R21, -RZ, R50.reuse.H0_H0 ;  /* 0x20000032ff157230 */ /* 0x100fe40000004100 */
[C---:B------:R-:W-:Y:S01]  /*6950*/  FMUL R12, R32.reuse, R16 ;  /* 0x00000010200c7220 */ /* 0x040fe20000400000 */
[----:B------:R-:W-:Y:S02]  /*6960*/  HADD2.F32 R36, -RZ, R50.H1_H1 ;  /* 0x30000032ff247230 */ /* 0x000fe40000004100 */
[C---:B------:R-:W-:Y:S01]  /*6970*/  FFMA R15, R35.reuse, R20, R15 ;  /* 0x00000014230f7223 */ /* 0x040fe2000000000f */
[C---:B------:R-:W-:Y:S01]  /*6980*/  FMUL R13, R32.reuse, R17 ;  /* 0x00000011200d7220 */ /* 0x040fe20000400000 */
[--C-:B------:R-:W-:Y:S02]  /*6990*/  HADD2.F32 R37, -RZ, R51.reuse.H0_H0 ;  /* 0x20000033ff257230 */ /* 0x100fe40000004100 */
[C---:B------:R-:W-:Y:S01]  /*69a0*/  FMUL R14, R32.reuse, R18 ;  /* 0x00000012200e7220 */ /* 0x040fe20000400000 */
[----:B------:R-:W-:Y:S02]  /*69b0*/  HADD2.F32 R20, -RZ, R51.H1_H1 ;  /* 0x30000033ff147230 */ /* 0x000fe40000004100 */
[----:B------:R-:W-:Y:S01]  /*69c0*/  FMUL R19, R32, R19 ;  /* 0x0000001320137220 */ /* 0x000fe20000400000 */
[----:B------:R-:W-:Y:S01]  /*69d0*/  F2FP.F16.F32.PACK_AB R44, R2, R0 ;  /* 0x00000000022c723e */ /* 0x000fe200000000ff */
[----:B------:R-:W-:Y:S01]  /*69e0*/  FFMA R12, R35, R21, R12 ;  /* 0x00000015230c7223 */ /* 0x000fe2000000000c */
[----:B------:R-:W-:Y:S01]  /*69f0*/  F2FP.F16.F32.PACK_AB R45, R7, R3 ;  /* 0x00000003072d723e */ /* 0x000fe200000000ff */
[----:B------:R-:W-:Y:S01]  /*6a00*/  FFMA R13, R35, R36, R13 ;  /* 0x00000024230d7223 */ /* 0x000fe2000000000d */
[----:B------:R-:W-:Y:S01]  /*6a10*/  F2FP.F16.F32.PACK_AB R46, R5, R4 ;  /* 0x00000004052e723e */ /* 0x000fe200000000ff */
[----:B------:R-:W-:Y:S01]  /*6a20*/  FFMA R14, R35, R37, R14 ;  /* 0x00000025230e7223 */ /* 0x000fe2000000000e */
[----:B------:R-:W-:Y:S01]  /*6a30*/  F2FP.F16.F32.PACK_AB R47, R11, R6 ;  /* 0x000000060b2f723e */ /* 0x000fe200000000ff */
[----:B------:R-:W-:Y:S01]  /*6a40*/  FFMA R19, R35, R20, R19 ;  /* 0x0000001423137223 */ /* 0x000fe20000000013 */
[----:B------:R-:W-:Y:S02]  /*6a50*/  F2FP.F16.F32.PACK_AB R88, R9, R8 ;  /* 0x000000080958723e */ /* 0x000fe400000000ff */
[----:B------:R-:W-:Y:S01]  /*6a60*/  F2FP.F16.F32.PACK_AB R89, R15, R10 ;  /* 0x0000000a0f59723e */ /* 0x000fe200000000ff */
[----:B------:R1:W-:Y:S01]  /*6a70*/  STS.128 [R81+UR44+0x200], R44 ;  /* 0x0002002c51007988 */ /* 0x0003e20008000c2c */
[----:B------:R-:W-:Y:S02]  /*6a80*/  F2FP.F16.F32.PACK_AB R90, R13, R12 ;  /* 0x0000000c0d5a723e */ /* 0x000fe400000000ff */
[----:B------:R-:W-:Y:S05]  /*6a90*/  F2FP.F16.F32.PACK_AB R91, R19, R14 ;  /* 0x0000000e135b723e */ /* 0x000fea00000000ff */
[----:B------:R1:W-:Y:S01]  /*6aa0*/  STS.128 [R83+0x200], R88 ;  /* 0x0002005853007388 */ /* 0x0003e20000000c00 */
[----:B------:R-:W-:Y:S01]  /*6ab0*/  @!PT LDS RZ, [RZ] ;  /* 0x00000000fffff984 */ /* 0x000fe20000000800 */
[----:B------:R-:W-:Y:S01]  /*6ac0*/  @!PT LDS RZ, [RZ] ;  /* 0x00000000fffff984 */ /* 0x000fe20000000800 */
[----:B------:R-:W-:Y:S01]  /*6ad0*/  @!PT LDS RZ, [RZ] ;  /* 0x00000000fffff984 */ /* 0x000fe20000000800 */
[----:B------:R-:W-:Y:S01]  /*6ae0*/  @!PT LDS RZ, [RZ] ;  /* 0x00000000fffff984 */ /* 0x000fe20000000800 */
[----:B------:R2:W-:Y:S07]  /*6af0*/  MEMBAR.ALL.CTA ;  /* 0x0000000000007992 */ /* 0x0005ee0000008000 */
[----:B--2---:R-:W2:Y:S02]  /*6b00*/  FENCE.VIEW.ASYNC.S ;  /* 0x00000000000073c6 */ /* 0x004ea40000000000 */
[----:B--2---:R-:W-:Y:S06]  /*6b10*/  BAR.SYNC.DEFER_BLOCKING 0x1, 0x80 ;  /* 0x0042000000007b1d */ /* 0x004fec0000010000 */
[----:B------:R-:W-:Y:S05]  /*6b20*/  @P0 BRA `(.L_x_118) ;  /* 0x0000000000380947 */ /* 0x000fea0003800000 */
[----:B------:R-:W-:Y:S02]  /*6b30*/  UIADD3 UR4, UPT, UPT, UR44, 0x200, URZ ;  /* 0x000002002c047890 */ /* 0x000fe4000fffe0ff */
[----:B------:R-:W-:Y:S01]  /*6b40*/  UIADD3 UR8, UP0, UPT, UR50, 0x680, URZ ;  /* 0x0000068032087890 */ /* 0x000fe2000ff1e0ff */
[----:B------:R-:W-:Y:S01]  /*6b50*/  UMOV UR43, UR36 ;  /* 0x00000024002b7c82 */ /* 0x000fe20008000000 */
[----:B------:R-:W-:Y:S02]  /*6b60*/  UIADD3 UR5, UPT, UPT, UR41, 0x40, URZ ;  /* 0x0000004029057890 */ /* 0x000fe4000fffe0ff */
[----:B------:R-:W-:Y:S01]  /*6b70*/  MOV R71, UR4 ;  /* 0x0000000400477c02 */ /* 0x000fe20008000f00 */
[----:B------:R-:W-:Y:S02]  /*6b80*/  UIADD3.X UR9, UPT, UPT, URZ, UR51, URZ, UP0, !UPT ;  /* 0x00000033ff097290 */ /* 0x000fe400087fe4ff */
[----:B------:R-:W-:Y:S01]  /*6b90*/  UIADD3 UR4, UPT, UPT, UR44, 0xa00, URZ ;  /* 0x00000a002c047890 */ /* 0x000fe2000fffe0ff */
[----:B------:R-:W-:Y:S01]  /*6ba0*/  R2UR UR40, R71 ;  /* 0x00000000472872ca */ /* 0x000fe200000e0000 */
[----:B------:R-:W-:Y:S01]  /*6bb0*/  UMOV UR6, UR42 ;  /* 0x0000002a00067c82 */ /* 0x000fe20008000000 */
[----:B------:R-:W-:Y:S11]  /*6bc0*/  UMOV UR7, UR36 ;  /* 0x0000002400077c82 */ /* 0x000ff60008000000 */
[----:B------:R2:W-:Y:S01]  /*6bd0*/  UTMASTG.3D [UR40], [UR8] ;  /* 0x00000028080073b5 */ /* 0x0005e20008010000 */
[----:B------:R2:W-:Y:S01]  /*6be0*/  UTMASTG.3D [UR4], [UR8] ;  /* 0x00000004080073b5 */ /* 0x0005e20008010000 */
[----:B------:R0:W-:Y:S01]  /*6bf0*/  UTMACMDFLUSH ;  /* 0x00000000000079b7 */ /* 0x0001e20000000000 */
[----:B--2---:R-:W-:Y:S04]  /*6c00*/  DEPBAR.LE SB0, 0x1 ;  /* 0x000080400000791a */ /* 0x004fe80000000000 */
.L_x_118:
[----:B------:R-:W-:Y:S05]  /*6c10*/  BSYNC.RECONVERGENT B0 ;  /* 0x0000000000007941 */ /* 0x000fea0003800200 */
.L_x_117:
[----:B------:R-:W-:Y:S01]  /*6c20*/  BAR.SYNC.DEFER_BLOCKING 0x1, 0x80 ;  /* 0x0042000000007b1d */ /* 0x000fe20000010000 */
[----:B------:R-:W-:Y:S01]  /*6c30*/  ISETP.NE.AND P1, PT, R82, RZ, PT ;  /* 0x000000ff5200720c */ /* 0x000fe20003f25270 */
[----:B------:R-:W-:Y:S01]  /*6c40*/  UISETP.NE.AND UP0, UPT, UR45, URZ, UPT ;  /* 0x000000ff2d00728c */ /* 0x000fe2000bf05270 */
[----:B------:R-:W-:Y:S11]  /*6c50*/  LEA R3, R38, UR44, 0x3 ;  /* 0x0000002c26037c11 */ /* 0x000ff6000f8e18ff */
[----:B------:R-:W-:Y:S01]  /*6c60*/  @P1 SHF.L.U32 R2, R75, 0x1f, RZ ;  /* 0x0000001f4b021819 */ /* 0x000fe200000006ff */
[----:B------:R-:W-:Y:S06]  /*6c70*/  BRA.U !UP0, `(.L_x_119) ;  /* 0x0000000108247547 */ /* 0x000fec000b800000 */
[----:B------:R-:W-:Y:S01]  /*6c80*/  IMAD.U32 R5, RZ, RZ, UR48 ;  /* 0x00000030ff057e24 */ /* 0x000fe2000f8e00ff */
[----:B------:R-:W-:Y:S01]  /*6c90*/  MOV R0, UR37 ;  /* 0x0000002500007c02 */ /* 0x000fe20008000f00 */
[----:B------:R-:W-:Y:S03]  /*6ca0*/  UIADD3 UR48, UPT, UPT, UR48, 0x1, URZ ;  /* 0x0000000130307890 */ /* 0x000fe6000fffe0ff */
[----:B------:R-:W-:Y:S01]  /*6cb0*/  @P1 LEA R5, R5, UR44, 0x3 ;  /* 0x0000002c05051c11 */ /* 0x000fe2000f8e18ff */
[----:B------:R-:W-:Y:S04]  /*6cc0*/  UISETP.NE.AND UP0, UPT, UR48, 0x4, UPT ;  /* 0x000000043000788c */ /* 0x000fe8000bf05270 */
[----:B------:R-:W-:Y:S01]  /*6cd0*/  @P1 VIADD R5, R5, 0x70 ;  /* 0x0000007005051836 */ /* 0x000fe20000000000 */
[----:B------:R-:W-:Y:S04]  /*6ce0*/  USEL UR48, UR48, URZ, UP0 ;  /* 0x000000ff30307287 */ /* 0x000fe80008000000 */
[----:B------:R-:W-:Y:S04]  /*6cf0*/  @P1 PRMT R0, R0, 0x654, R5 ;  /* 0x0000065400001816 */ /* 0x000fe80000000005 */
[----:B------:R2:W-:Y:S04]  /*6d00*/  @P1 SYNCS.ARRIVE.TRANS64.RED.A1T0 RZ, [R0+URZ], RZ ;  /* 0x000000ff00ff19a7 */ /* 0x0005e800081004ff */
.L_x_119:
[----:B------:R-:W3:Y:S01]  /*6d10*/  @P1 SYNCS.PHASECHK.TRANS64.TRYWAIT P0, [R3+URZ+0x50], R2 ;  /* 0x00005002030015a7 */ /* 0x000ee200080011ff */
[----:B------:R-:W-:Y:S01]  /*6d20*/  BSSY B1, `(.L_x_120) ;  /* 0x0000012000017945 */ /* 0x000fe20003800000 */
[----:B---3--:R-:W-:Y:S03]  /*6d30*/  @P1 SEL R39, RZ, 0x1, !P0 ;  /* 0x00000001ff271807 */ /* 0x008fe60004000000 */
[----:B------:R-:W-:Y:S05]  /*6d40*/  @!P1 BRA `(.L_x_121) ;  /* 0x00000000003c9947 */ /* 0x000fea0003800000 */
[----:B------:R-:W-:Y:S01]  /*6d50*/  ISETP.NE.AND P1, PT, R84, RZ, PT ;  /* 0x000000ff5400720c */ /* 0x000fe20003f25270 */
[----:B------:R-:W-:Y:S01]  /*6d60*/  BSSY B0, `(.L_x_122) ;  /* 0x0000009000007945 */ /* 0x000fe20003800000 */
[----:B------:R-:W-:Y:S11]  /*6d70*/  ISETP.NE.AND P0, PT, R39, RZ, PT ;  /* 0x000000ff2700720c */ /* 0x000ff60003f05270 */
[----:B------:R-:W-:Y:S05]  /*6d80*/  @P1 IMAD R4, R38, 0x1000, R81 ;  /* 0x0000100026041824 */ /* 0x000fea00078e0251 */
[----:B------:R-:W-:Y:S05]  /*6d90*/  @P1 IADD3 R2, PT, PT, R4, UR44, RZ ;  /* 0x0000002c04021c10 */ /* 0x000fea000fffe0ff */
[----:B------:R-:W-:Y:S01]  /*6da0*/  @P1 IMAD.IADD R2, R85, 0x1, R2 ;  /* 0x0000000155021824 */ /* 0x000fe200078e0202 */
[----:B------:R-:W-:Y:S06]  /*6db0*/  @P0 BRA `(.L_x_123) ;  /* 0x00000000000c0947 */ /* 0x000fec0003800000 */
[----:B--2---:R-:W-:Y:S04]  /*6dc0*/  SHF.L.U32 R0, R75, 0x1f, RZ ;  /* 0x0000001f4b007819 */ /* 0x004fe800000006ff */
[----:B------:R-:W2:Y:S02]  /*6dd0*/  SYNCS.PHASECHK.TRANS64.TRYWAIT P0, [R3+URZ+0x50], R0 ;  /* 0x00005000030075a7 */ /* 0x000ea400080011ff */
[----:B--2---:R-:W-:Y:S05]  /*6de0*/  @!P0 BRA `(.L_x_124) ;  /* 0x00000028002c8947 */ /* 0x004fea0003800000 */
.L_x_123:
[----:B------:R-:W-:Y:S05]  /*6df0*/  BSYNC B0 ;  /* 0x0000000000007941 */ /* 0x000fea0003800000 */
.L_x_122:
[----:B------:R-:W-:Y:S02]  /*6e00*/  ISETP.NE.AND P0, PT, R84, RZ, PT ;  /* 0x000000ff5400720c */ /* 0x000fe40003f05270 */
[----:B------:R-:W-:Y:S11]  /*6e10*/  IADD3 R38, PT, PT, R38, 0x1, RZ ;  /* 0x0000000126267810 */ /* 0x000ff60007ffe0ff */
[----:B------:R3:W4:Y:S04]  /*6e20*/  @P0 LDS.128 R40, [R4+UR44+0x200] ;  /* 0x0002002c04280984 */ /* 0x0007280008000c00 */
[----:B------:R3:W1:Y:S02]  /*6e30*/  @P0 LDS.128 R48, [R2+0x200] ;  /* 0x0002000002300984 */ /* 0x0006640000000c00 */
.L_x_121:
[----:B------:R-:W-:Y:S05]  /*6e40*/  BSYNC B1 ;  /* 0x0000000000017941 */ /* 0x000fea0003800000 */
.L_x_120:
[----:B--2---:R-:W-:Y:S05]  /*6e50*/  VIADD R3, R34, 0x10 ;  /* 0x0000001022037836 */ /* 0x004fea0000000000 */
[----:B------:R-:W-:Y:S04]  /*6e60*/  SHF.R.U32.HI R3, RZ, 0x15, R3 ;  /* 0x00000015ff037819 */ /* 0x000fe80000011603 */
[----:B------:R-:W-:Y:S11]  /*6e70*/  LOP3.LUT P0, RZ, R3, 0x3, R70, 0x48, !PT ;  /* 0x0000000303ff7812 */ /* 0x000ff60007804846 */
[----:B------:R-:W-:Y:S02]  /*6e80*/  @!UPT UIADD3 URZ, UPT, UPT, URZ, URZ, URZ ;  /* 0x000000fffffff290 */ /* 0x000fe4000fffe0ff */
[----:B------:R-:W-:Y:S05]  /*6e90*/  @!P0 BRA `(.L_x_125) ;  /* 0x0000000000408947 */ /* 0x000fea0003800000 */
[----:B------:R-:W2:Y:S01]  /*6ea0*/  LDCU.64 UR8, c[0x4][0x70] ;  /* 0x01000e00ff0877ac */ /* 0x000ea20008000a00 */
[----:B------:R-:W-:Y:S01]  /*6eb0*/  MOV R3, 0x0 ;  /* 0x0000000000037802 */ /* 0x000fe20000000f00 */
[----:B------:R-:W-:Y:S02]  /*6ec0*/  HFMA2 R12, -RZ, RZ, 0, 5.9604644775390625e-08 ;  /* 0x00000001ff0c7431 */ /* 0x000fe400000001ff */
[----:B------:R-:W-:Y:S02]  /*6ed0*/  IMAD.MOV.U32 R8, RZ, RZ, 0x192 ;  /* 0x00000192ff087424 */ /* 0x000fe400078e00ff */
[----:B------:R-:W-:Y:S01]  /*6ee0*/  IMAD.MOV.U32 R13, RZ, RZ, RZ ;  /* 0x000000ffff0d7224 */ /* 0x000fe200078e00ff */
[----:B------:R-:W5:Y:S01]  /*6ef0*/  LDCU.64 UR6, c[0x4][0x78] ;  /* 0x01000f00ff0677ac */ /* 0x000f620008000a00 */
[----:B---3--:R-:W3:Y:S01]  /*6f00*/  LDC.64 R2, c[0x4][R3] ;  /* 0x0100000003027b82 */ /* 0x008ee20000000a00 */
[----:B------:R-:W4:Y:S01]  /*6f10*/  LDCU.64 UR4, c[0x4][0x10] ;  /* 0x01000200ff0477ac */ /* 0x000f220008000a00 */
[----:B--2---:R-:W-:Y:S01]  /*6f20*/  MOV R5, UR9 ;  /* 0x0000000900057c02 */ /* 0x004fe20008000f00 */
[----:B------:R-:W-:Y:S01]  /*6f30*/  IMAD.U32 R4, RZ, RZ, UR8 ;  /* 0x00000008ff047e24 */ /* 0x000fe2000f8e00ff */
[----:B-----5:R-:W-:Y:S01]  /*6f40*/  MOV R7, UR7 ;  /* 0x0000000700077c02 */ /* 0x020fe20008000f00 */
[----:B------:R-:W-:Y:S01]  /*6f50*/  IMAD.U32 R6, RZ, RZ, UR6 ;  /* 0x00000006ff067e24 */ /* 0x000fe2000f8e00ff */
[----:B----4-:R-:W-:Y:S01]  /*6f60*/  MOV R11, UR5 ;  /* 0x00000005000b7c02 */ /* 0x010fe20008000f00 */
[----:B------:R-:W-:Y:S02]  /*6f70*/  IMAD.U32 R10, RZ, RZ, UR4 ;  /* 0x00000004ff0a7e24 */ /* 0x000fe4000f8e00ff */
[----:B------:R-:W-:Y:S07]  /*6f80*/  LEPC R20, `(.L_x_125) ;  /* 0x000000001014794e */ /* 0x000fee0000000000 */
[----:B-1-3--:R-:W-:Y:S05]  /*6f90*/  CALL.ABS.NOINC R2 ;  /* 0x0000000002007343 */ /* 0x00afea0003c00000 */
.L_x_125:
[----:B------:R-:W-:Y:S01]  /*6fa0*/  ISETP.NE.AND P6, PT, R82, RZ, PT ;  /* 0x000000ff5200720c */ /* 0x000fe20003fc5270 */
[----:B------:R-:W-:Y:S05]  /*6fb0*/  WARPSYNC.ALL ;  /* 0x0000000000007948 */ /* 0x000fea0003800000 */
[----:B------:R-:W-:Y:S01]  /*6fc0*/  R2UR UR4, R34 ;  /* 0x00000000220472ca */ /* 0x000fe200000e0000 */
[--C-:B----4-:R-:W-:Y:S01]  /*6fd0*/  HADD2.F32 R20, -RZ, R40.reuse.H0_H0 ;  /* 0x20000028ff147230 */ /* 0x110fe20000004100 */
[----:B------:R-:W-:Y:S01]  /*6fe0*/  ISETP.NE.AND P0, PT, R76, RZ, PT ;  /* 0x000000ff4c00720c */ /* 0x000fe20003f05270 */
[----:B------:R-:W-:Y:S01]  /*6ff0*/  HADD2.F32 R21, -RZ, R40.H1_H1 ;  /* 0x30000028ff157230 */ /* 0x000fe20000004100 */
[----:B------:R-:W-:Y:S01]  /*7000*/  MOV R86, UR48 ;  /* 0x0000003000567c02 */ /* 0x000fe20008000f00 */
[--C-:B------:R-:W-:Y:S01]  /*7010*/  HADD2.F32 R36, -RZ, R41.reuse.H1_H1 ;  /* 0x30000029ff247230 */ /* 0x100fe20000004100 */
[----:B------:R-:W-:Y:S01]  /*7020*/  MOV R87, UR37 ;  /* 0x0000002500577c02 */ /* 0x000fe20008000f00 */
[----:B-1----:R-:W-:Y:S01]  /*7030*/  HADD2.F32 R37, -RZ, R48.H0_H0 ;  /* 0x20000030ff257230 */ /* 0x002fe20000004100 */
[----:B------:R-:W-:Y:S01]  /*7040*/  @P6 LEA R86, R86, UR44, 0x3 ;  /* 0x0000002c56566c11 */ /* 0x000fe2000f8e18ff */
[----:B------:R-:W-:Y:S01]  /*7050*/  BSSY.RECONVERGENT B0, `(.L_x_126) ;  /* 0x0000052000007945 */ /* 0x000fe20003800200 */
[----:B------:R-:W-:Y:S02]  /*7060*/  @P6 SHF.L.U32 R92, R75, 0x1f, RZ ;  /* 0x0000001f4b5c6819 */ /* 0x000fe400000006ff */
[----:B------:R-:W-:Y:S01]  /*7070*/  @P6 IADD3 R86, PT, PT, R86, 0x70, RZ ;  /* 0x0000007056566810 */ /* 0x000fe20007ffe0ff */
[----:B---3--:R-:W1:Y:S03]  /*7080*/  LDTM.x16 R4, tmem[UR4+0x10] ;  /* 0x00001004000479ee */ /* 0x008e660008240000 */
[----:B------:R-:W-:Y:S02]  /*7090*/  @P6 PRMT R86, R87, 0x654, R86 ;  /* 0x0000065457566816 */ /* 0x000fe40000000056 */
[----:B------:R-:W-:Y:S01]  /*70a0*/  LEA R87, R38, UR44, 0x3 ;  /* 0x0000002c26577c11 */ /* 0x000fe2000f8e18ff */
[C---:B-1----:R-:W-:Y:S01]  /*70b0*/  FMUL R0, R32.reuse, R4 ;  /* 0x0000000420007220 */ /* 0x042fe20000400000 */
[C---:B------:R-:W-:Y:S01]  /*70c0*/  FMUL R2, R32.reuse, R5 ;  /* 0x0000000520027220 */ /* 0x040fe20000400000 */
[C---:B------:R-:W-:Y:S01]  /*70d0*/  FMUL R3, R32.reuse, R6 ;  /* 0x0000000620037220 */ /* 0x040fe20000400000 */
[C---:B------:R-:W-:Y:S01]  /*70e0*/  FMUL R7, R32.reuse, R7 ;  /* 0x0000000720077220 */ /* 0x040fe20000400000 */
[C---:B------:R-:W-:Y:S01]  /*70f0*/  FFMA R0, R35.reuse, R20, R0 ;  /* 0x0000001423007223 */ /* 0x040fe20000000000 */
[----:B------:R-:W-:Y:S02]  /*7100*/  HADD2.F32 R20, -RZ, R41.H0_H0 ;  /* 0x20000029ff147230 */ /* 0x000fe40000004100 */
[C---:B------:R-:W-:Y:S01]  /*7110*/  FFMA R2, R35.reuse, R21, R2 ;  /* 0x0000001523027223 */ /* 0x040fe20000000002 */
[C---:B------:R-:W-:Y:S01]  /*7120*/  FMUL R4, R32.reuse, R8 ;  /* 0x0000000820047220 */ /* 0x040fe20000400000 */
[C---:B------:R-:W-:Y:S01]  /*7130*/  FMUL R5, R32.reuse, R9 ;  /* 0x0000000920057220 */ /* 0x040fe20000400000 */
[--C-:B------:R-:W-:Y:S02]  /*7140*/  HADD2.F32 R21, -RZ, R43.reuse.H0_H0 ;  /* 0x2000002bff157230 */ /* 0x100fe40000004100 */
[C---:B------:R-:W-:Y:S01]  /*7150*/  FFMA R3, R35.reuse, R20, R3 ;  /* 0x0000001423037223 */ /* 0x040fe20000000003 */
[--C-:B------:R-:W-:Y:S02]  /*7160*/  HADD2.F32 R20, -RZ, R42.reuse.H0_H0 ;  /* 0x2000002aff147230 */ /* 0x100fe40000004100 */
[C---:B------:R-:W-:Y:S01]  /*7170*/  FFMA R7, R35.reuse, R36, R7 ;  /* 0x0000002423077223 */ /* 0x040fe20000000007 */
[C---:B------:R-:W-:Y:S01]  /*7180*/  FMUL R6, R32.reuse, R10 ;  /* 0x0000000a20067220 */ /* 0x040fe20000400000 */
[----:B------:R-:W-:Y:S02]  /*7190*/  HADD2.F32 R36, -RZ, R43.H1_H1 ;  /* 0x3000002bff247230 */ /* 0x000fe40000004100 */
[C---:B------:R-:W-:Y:S01]  /*71a0*/  FMUL R11, R32.reuse, R11 ;  /* 0x0000000b200b7220 */ /* 0x040fe20000400000 */
[C---:B------:R-:W-:Y:S01]  /*71b0*/  FFMA R4, R35.reuse, R20, R4 ;  /* 0x0000001423047223 */ /* 0x040fe20000000004 */
[----:B------:R-:W-:Y:S02]  /*71c0*/  HADD2.F32 R20, -RZ, R42.H1_H1 ;  /* 0x3000002aff147230 */ /* 0x000fe40000004100 */
[C---:B------:R-:W-:Y:S01]  /*71d0*/  FMUL R8, R32.reuse, R12 ;  /* 0x0000000c20087220 */ /* 0x040fe20000400000 */
[C---:B------:R-:W-:Y:S01]  /*71e0*/  FMUL R9, R32.reuse, R13 ;  /* 0x0000000d20097220 */ /* 0x040fe20000400000 */
[C---:B------:R-:W-:Y:S01]  /*71f0*/  FMUL R10, R32.reuse, R14 ;  /* 0x0000000e200a7220 */ /* 0x040fe20000400000 */
[C---:B------:R-:W-:Y:S01]  /*7200*/  FMUL R15, R32.reuse, R15 ;  /* 0x0000000f200f7220 */ /* 0x040fe20000400000 */
[C---:B------:R-:W-:Y:S01]  /*7210*/  FFMA R5, R35.reuse, R20, R5 ;  /* 0x0000001423057223 */ /* 0x040fe20000000005 */
[----:B------:R-:W-:Y:S02]  /*7220*/  HADD2.F32 R20, -RZ, R48.H1_H1 ;  /* 0x30000030ff147230 */ /* 0x000fe40000004100 */
[C---:B------:R-:W-:Y:S01]  /*7230*/  FFMA R6, R35.reuse, R21, R6 ;  /* 0x0000001523067223 */ /* 0x040fe20000000006 */
[C---:B------:R-:W-:Y:S01]  /*7240*/  FFMA R11, R35.reuse, R36, R11 ;  /* 0x00000024230b7223 */ /* 0x040fe2000000000b */
[C---:B------:R-:W-:Y:S01]  /*7250*/  FFMA R8, R35.reuse, R37, R8 ;  /* 0x0000002523087223 */ /* 0x040fe20000000008 */
[--C-:B------:R-:W-:Y:S02]  /*7260*/  HADD2.F32 R21, -RZ, R49.reuse.H0_H0 ;  /* 0x20000031ff157230 */ /* 0x100fe40000004100 */
[C---:B------:R-:W-:Y:S01]  /*7270*/  FFMA R9, R35.reuse, R20, R9 ;  /* 0x0000001423097223 */ /* 0x040fe20000000009 */
[----:B------:R-:W-:Y:S02]  /*7280*/  HADD2.F32 R20, -RZ, R49.H1_H1 ;  /* 0x30000031ff147230 */ /* 0x000fe40000004100 */
[C---:B------:R-:W-:Y:S01]  /*7290*/  FMUL R12, R32.reuse, R16 ;  /* 0x00000010200c7220 */ /* 0x040fe20000400000 */
[C---:B------:R-:W-:Y:S01]  /*72a0*/  FMUL R13, R32.reuse, R17 ;  /* 0x00000011200d7220 */ /* 0x040fe20000400000 */
[C---:B------:R-:W-:Y:S01]  /*72b0*/  FFMA R10, R35.reuse, R21, R10 ;  /* 0x00000015230a7223 */ /* 0x040fe2000000000a */
[--C-:B------:R-:W-:Y:S02]  /*72c0*/  HADD2.F32 R21, -RZ, R50.reuse.H0_H0 ;  /* 0x20000032ff157230 */ /* 0x100fe40000004100 */
[C---:B------:R-:W-:Y:S01]  /*72d0*/  FFMA R15, R35.reuse, R20, R15 ;  /* 0x00000014230f7223 */ /* 0x040fe2000000000f */
[----:B------:R-:W-:Y:S02]  /*72e0*/  HADD2.F32 R20, -RZ, R50.H1_H1 ;  /* 0x30000032ff147230 */ /* 0x000fe40000004100 */
[C---:B------:R-:W-:Y:S01]  /*72f0*/  FMUL R14, R32.reuse, R18 ;  /* 0x00000012200e7220 */ /* 0x040fe20000400000 */
[--C-:B------:R-:W-:Y:S02]  /*7300*/  HADD2.F32 R37, -RZ, R51.reuse.H0_H0 ;  /* 0x20000033ff257230 */ /* 0x100fe40000004100 */
[----:B------:R-:W-:Y:S01]  /*7310*/  FMUL R19, R32, R19 ;  /* 0x0000001320137220 */ /* 0x000fe20000400000 */
[----:B------:R-:W-:Y:S01]  /*7320*/  HADD2.F32 R36, -RZ, R51.H1_H1 ;  /* 0x30000033ff247230 */ /* 0x000fe20000004100 */
        /* <DEDUP_REMOVED lines=22> */
[----:B------:R-:W-:Y:S02]  /*7490*/  UIADD3 UR12, UP0, UPT, UR50, 0x680, URZ ;  /* 0x00000680320c7890 */ /* 0x000fe4000ff1e0ff */
[----:B------:R-:W-:Y:S02]  /*74a0*/  UIADD3 UR9, UPT, UPT, UR41, 0x10, URZ ;  /* 0x0000001029097890 */ /* 0x000fe4000fffe0ff */
[----:B------:R-:W-:Y:S02]  /*74b0*/  UIADD3 UR8, UPT, UPT, UR44, 0x1200, URZ ;  /* 0x000012002c087890 */ /* 0x000fe4000fffe0ff */
[----:B------:R-:W-:Y:S01]  /*74c0*/  UIADD3.X UR13, UPT, UPT, URZ, UR51, URZ, UP0, !UPT ;  /* 0x00000033ff0d7290 */ /* 0x000fe200087fe4ff */
[----:B------:R-:W-:Y:S01]  /*74d0*/  UMOV UR10, UR42 ;  /* 0x0000002a000a7c82 */ /* 0x000fe20008000000 */
[----:B------:R-:W-:Y:S01]  /*74e0*/  UMOV UR11, UR36 ;  /* 0x00000024000b7c82 */ /* 0x000fe20008000000 */
[----:B------:R-:W-:Y:S02]  /*74f0*/  UIADD3 UR5, UPT, UPT, UR41, 0x50, URZ ;  /* 0x0000005029057890 */ /* 0x000fe4000fffe0ff */
[----:B------:R-:W-:Y:S01]  /*7500*/  UIADD3 UR4, UPT, UPT, UR44, 0x1a00, URZ ;  /* 0x00001a002c047890 */ /* 0x000fe2000fffe0ff */
[----:B------:R-:W-:Y:S03]  /*7510*/  UMOV UR6, UR42 ;  /* 0x0000002a00067c82 */ /* 0x000fe60008000000 */
[----:B------:R2:W-:Y:S01]  /*7520*/  UTMASTG.3D [UR8], [UR12] ;  /* 0x000000080c0073b5 */ /* 0x0005e20008010000 */
[----:B------:R-:W-:Y:S04]  /*7530*/  UMOV UR7, UR36 ;  /* 0x0000002400077c82 */ /* 0x000fe80008000000 */
[----:B------:R2:W-:Y:S01]  /*7540*/  UTMASTG.3D [UR4], [UR12] ;  /* 0x000000040c0073b5 */ /* 0x0005e20008010000 */
[----:B------:R0:W-:Y:S01]  /*7550*/  UTMACMDFLUSH ;  /* 0x00000000000079b7 */ /* 0x0001e20000000000 */
[----:B--2---:R-:W-:Y:S04]  /*7560*/  DEPBAR.LE SB0, 0x1 ;  /* 0x000080400000791a */ /* 0x004fe80000000000 */
.L_x_127:
[----:B------:R-:W-:Y:S05]  /*7570*/  BSYNC.RECONVERGENT B0 ;  /* 0x0000000000007941 */ /* 0x000fea0003800200 */
.L_x_126:
[----:B------:R-:W-:Y:S01]  /*7580*/  BAR.SYNC.DEFER_BLOCKING 0x1, 0x80 ;  /* 0x0042000000007b1d */ /* 0x000fe20000010000 */
[----:B------:R-:W-:Y:S04]  /*7590*/  UIADD3 UR40, UPT, UPT, UR48, 0x1, URZ ;  /* 0x0000000130287890 */ /* 0x000fe8000fffe0ff */
[----:B------:R-:W-:Y:S04]  /*75a0*/  UISETP.NE.AND UP0, UPT, UR40, 0x4, UPT ;  /* 0x000000042800788c */ /* 0x000fe8000bf05270 */
[----:B------:R-:W-:Y:S01]  /*75b0*/  USEL UR40, UR40, URZ, UP0 ;  /* 0x000000ff28287287 */ /* 0x000fe20008000000 */
[----:B------:R2:W-:Y:S01]  /*75c0*/  @P6 SYNCS.ARRIVE.TRANS64.RED.A1T0 RZ, [R86+URZ], RZ ;  /* 0x000000ff56ff69a7 */ /* 0x0005e200081004ff */
[----:B------:R-:W-:Y:S01]  /*75d0*/  BSSY B1, `(.L_x_128) ;  /* 0x0000013000017945 */ /* 0x000fe20003800000 */
[----:B------:R-:W3:Y:S02]  /*75e0*/  @P6 SYNCS.PHASECHK.TRANS64.TRYWAIT P0, [R87+URZ+0x50], R92 ;  /* 0x0000505c570065a7 */ /* 0x000ee400080011ff */
[----:B---3--:R-:W-:Y:S01]  /*75f0*/  @P6 SEL R39, RZ, 0x1, !P0 ;  /* 0x00000001ff276807 */ /* 0x008fe20004000000 */
[----:B--2---:R-:W-:Y:S06]  /*7600*/  @!P6 BRA `(.L_x_129) ;  /* 0x00000000003ce947 */ /* 0x004fec0003800000 */
[----:B------:R-:W-:Y:S01]  /*7610*/  ISETP.NE.AND P1, PT, R84, RZ, PT ;  /* 0x000000ff5400720c */ /* 0x000fe20003f25270 */
[----:B------:R-:W-:Y:S01]  /*7620*/  BSSY B0, `(.L_x_130) ;  /* 0x0000009000007945 */ /* 0x000fe20003800000 */
[----:B------:R-:W-:Y:S11]  /*7630*/  ISETP.NE.AND P0, PT, R39, RZ, PT ;  /* 0x000000ff2700720c */ /* 0x000ff60003f05270 */
[----:B------:R-:W-:Y:S05]  /*7640*/  @P1 IMAD R2, R38, 0x1000, R81 ;  /* 0x0000100026021824 */ /* 0x000fea00078e0251 */
[----:B------:R-:W-:Y:S05]  /*7650*/  @P1 IADD3 R0, PT, PT, R2, UR44, RZ ;  /* 0x0000002c02001c10 */ /* 0x000fea000fffe0ff */
[----:B------:R-:W-:Y:S01]  /*7660*/  @P1 IMAD.IADD R0, R85, 0x1, R0 ;  /* 0x0000000155001824 */ /* 0x000fe200078e0200 */
[----:B------:R-:W-:Y:S06]  /*7670*/  @P0 BRA `(.L_x_131) ;  /* 0x00000000000c0947 */ /* 0x000fec0003800000 */
[----:B------:R-:W-:Y:S04]  /*7680*/  SHF.L.U32 R4, R75, 0x1f, RZ ;  /* 0x0000001f4b047819 */ /* 0x000fe800000006ff */
[----:B------:R-:W2:Y:S02]  /*7690*/  SYNCS.PHASECHK.TRANS64.TRYWAIT P0, [R87+URZ+0x50], R4 ;  /* 0x00005004570075a7 */ /* 0x000ea400080011ff */
[----:B--2---:R-:W-:Y:S05]  /*76a0*/  @!P0 BRA `(.L_x_132) ;  /* 0x0000002000108947 */ /* 0x004fea0003800000 */
.L_x_131:
[----:B------:R-:W-:Y:S05]  /*76b0*/  BSYNC B0 ;  /* 0x0000000000007941 */ /* 0x000fea0003800000 */
.L_x_130:
[----:B------:R-:W-:Y:S02]  /*76c0*/  ISETP.NE.AND P0, PT, R84, RZ, PT ;  /* 0x000000ff5400720c */ /* 0x000fe40003f05270 */
[----:B------:R-:W-:Y:S11]  /*76d0*/  IADD3 R38, PT, PT, R38, 0x1, RZ ;  /* 0x0000000126267810 */ /* 0x000ff60007ffe0ff */
[----:B------:R3:W4:Y:S04]  /*76e0*/  @P0 LDS.128 R40, [R2+UR44+0x200] ;  /* 0x0002002c02280984 */ /* 0x0007280008000c00 */
[----:B------:R3:W1:Y:S02]  /*76f0*/  @P0 LDS.128 R48, [R0+0x200] ;  /* 0x0002000000300984 */ /* 0x0006640000000c00 */
.L_x_129:
[----:B------:R-:W-:Y:S05]  /*7700*/  BSYNC B1 ;  /* 0x0000000000017941 */ /* 0x000fea0003800000 */
.L_x_128:
[----:B------:R-:W-:Y:S05]  /*7710*/  VIADD R3, R34, 0x20 ;  /* 0x0000002022037836 */ /* 0x000fea0000000000 */
[----:B------:R-:W-:Y:S04]  /*7720*/  SHF.R.U32.HI R3, RZ, 0x15, R3 ;  /* 0x00000015ff037819 */ /* 0x000fe80000011603 */
[----:B------:R-:W-:Y:S11]  /*7730*/  LOP3.LUT P0, RZ, R3, 0x3, R70, 0x48, !PT ;  /* 0x0000000303ff7812 */ /* 0x000ff60007804846 */
[----:B------:R-:W-:Y:S02]  /*7740*/  @!UPT UIADD3 URZ, UPT, UPT, URZ, URZ, URZ ;  /* 0x000000fffffff290 */ /* 0x000fe4000fffe0ff */
[----:B------:R-:W-:Y:S05]  /*7750*/  @!P0 BRA `(.L_x_133) ;  /* 0x0000000000408947 */ /* 0x000fea0003800000 */
[----:B------:R-:W5:Y:S01]  /*7760*/  LDCU.64 UR8, c[0x4][0x70] ;  /* 0x01000e00ff0877ac */ /* 0x000f620008000a00 */
[----:B------:R-:W-:Y:S01]  /*7770*/  MOV R3, 0x0 ;  /* 0x0000000000037802 */ /* 0x000fe20000000f00 */
[----:B------:R-:W-:Y:S02]  /*7780*/  HFMA2 R12, -RZ, RZ, 0, 5.9604644775390625e-08 ;  /* 0x00000001ff0c7431 */ /* 0x000fe400000001ff */
[----:B------:R-:W-:Y:S02]  /*7790*/  IMAD.MOV.U32 R8, RZ, RZ, 0x192 ;  /* 0x00000192ff087424 */ /* 0x000fe400078e00ff */
[----:B------:R-:W-:Y:S01]  /*77a0*/  IMAD.MOV.U32 R13, RZ, RZ, RZ ;  /* 0x000000ffff0d7224 */ /* 0x000fe200078e00ff */
[----:B------:R-:W4:Y:S01]  /*77b0*/  LDCU.64 UR6, c[0x4][0x78] ;  /* 0x01000f00ff0677ac */ /* 0x000f220008000a00 */
[----:B---3--:R-:W3:Y:S01]  /*77c0*/  LDC.64 R2, c[0x4][R3] ;  /* 0x0100000003027b82 */ /* 0x008ee20000000a00 */
[----:B------:R-:W1:Y:S01]  /*77d0*/  LDCU.64 UR4, c[0x4][0x10] ;  /* 0x01000200ff0477ac */ /* 0x000e620008000a00 */
[----:B-----5:R-:W-:Y:S01]  /*77e0*/  MOV R5, UR9 ;  /* 0x0000000900057c02 */ /* 0x020fe20008000f00 */
[----:B--2---:R-:W-:Y:S01]  /*77f0*/  IMAD.U32 R4, RZ, RZ, UR8 ;  /* 0x00000008ff047e24 */ /* 0x004fe2000f8e00ff */
[----:B----4-:R-:W-:Y:S01]  /*7800*/  MOV R7, UR7 ;  /* 0x0000000700077c02 */ /* 0x010fe20008000f00 */
[----:B------:R-:W-:Y:S01]  /*7810*/  IMAD.U32 R6, RZ, RZ, UR6 ;  /* 0x00000006ff067e24 */ /* 0x000fe2000f8e00ff */
[----:B-1----:R-:W-:Y:S01]  /*7820*/  MOV R11, UR5 ;  /* 0x00000005000b7c02 */ /* 0x002fe20008000f00 */
[----:B------:R-:W-:Y:S02]  /*7830*/  IMAD.U32 R10, RZ, RZ, UR4 ;  /* 0x00000004ff0a7e24 */ /* 0x000fe4000f8e00ff */
[----:B------:R-:W-:Y:S07]  /*7840*/  LEPC R20, `(.L_x_133) ;  /* 0x000000001014794e */ /* 0x000fee0000000000 */
[----:B---3--:R-:W-:Y:S05]  /*7850*/  CALL.ABS.NOINC R2 ;  /* 0x0000000002007343 */ /* 0x008fea0003c00000 */
.L_x_133:
        /* <DEDUP_REMOVED lines=8> */
[----:B--2---:R-:W-:Y:S01]  /*78e0*/  MOV R87, UR37 ;  /* 0x0000002500577c02 */ /* 0x004fe20008000f00 */
[----:B-1----:R-:W-:Y:S01]  /*78f0*/  HADD2.F32 R37, -RZ, R48.H0_H0 ;  /* 0x20000030ff257230 */ /* 0x002fe20000004100 */
[----:B------:R-:W-:Y:S01]  /*7900*/  @P6 LEA R86, R86, UR44, 0x3 ;  /* 0x0000002c56566c11 */ /* 0x000fe2000f8e18ff */
[----:B------:R-:W-:Y:S01]  /*7910*/  BSSY.RECONVERGENT B0, `(.L_x_134) ;  /* 0x0000052000007945 */ /* 0x000fe20003800200 */
[----:B------:R-:W-:Y:S02]  /*7920*/  LEA R92, R38, UR44, 0x3 ;  /* 0x0000002c265c7c11 */ /* 0x000fe4000f8e18ff */
[----:B------:R-:W-:Y:S01]  /*7930*/  @P6 IADD3 R86, PT, PT, R86, 0x70, RZ ;  /* 0x0000007056566810 */ /* 0x000fe20007ffe0ff */
[----:B------:R-:W3:Y:S03]  /*7940*/  LDTM.x16 R4, tmem[UR4+0x20] ;  /* 0x00002004000479ee */ /* 0x000ee60008240000 */
[----:B------:R-:W-:Y:S02]  /*7950*/  @P6 PRMT R86, R87, 0x654, R86 ;  /* 0x0000065457566816 */ /* 0x000fe40000000056 */
[----:B------:R-:W-:Y:S01]  /*7960*/  @P6 SHF.L.U32 R87, R75, 0x1f, RZ ;  /* 0x0000001f4b576819 */ /* 0x000fe200000006ff */
[C---:B---3--:R-:W-:Y:S01]  /*7970*/  FMUL R0, R32.reuse, R4 ;  /* 0x0000000420007220 */ /* 0x048fe20000400000 */
        /* <DEDUP_REMOVED lines=75> */
.L_x_135:
[----:B------:R-:W-:Y:S05]  /*7e30*/  BSYNC.RECONVERGENT B0 ;  /* 0x0000000000007941 */ /* 0x000fea0003800200 */
.L_x_134:
        /* <DEDUP_REMOVED lines=19> */
.L_x_139:
[----:B------:R-:W-:Y:S05]  /*7f70*/  BSYNC B0 ;  /* 0x0000000000007941 */ /* 0x000fea0003800000 */
.L_x_138:
[----:B------:R-:W-:Y:S11]  /*7f80*/  ISETP.NE.AND P0, PT, R84, RZ, PT ;  /* 0x000000ff5400720c */ /* 0x000ff60003f05270 */
[----:B------:R-:W-:Y:S02]  /*7f90*/  @!UPT UIADD3 URZ, UPT, UPT, URZ, URZ, URZ ;  /* 0x000000fffffff290 */ /* 0x000fe4000fffe0ff */
[----:B------:R3:W4:Y:S04]  /*7fa0*/  @P0 LDS.128 R40, [R38+UR44+0x200] ;  /* 0x0002002c26280984 */ /* 0x0007280008000c00 */
[----:B------:R3:W1:Y:S02]  /*7fb0*/  @P0 LDS.128 R48, [R85+0x200] ;  /* 0x0002000055300984 */ /* 0x0006640000000c00 */
.L_x_137:
[----:B------:R-:W-:Y:S05]  /*7fc0*/  BSYNC B1 ;  /* 0x0000000000017941 */ /* 0x000fea0003800000 */
.L_x_136:
        /* <DEDUP_REMOVED lines=11> */
[----:B------:R-:W1:Y:S01]  /*8080*/  LDC.64 R2, c[0x4][R3] ;  /* 0x0100000003027b82 */ /* 0x000e620000000a00 */
[----:B------:R-:W3:Y:S01]  /*8090*/  LDCU.64 UR4, c[0x4][0x10] ;  /* 0x01000200ff0477ac */ /* 0x000ee20008000a00 */
[----:B--2---:R-:W-:Y:S01]  /*80a0*/  MOV R5, UR9 ;  /* 0x0000000900057c02 */ /* 0x004fe20008000f00 */
[----:B------:R-:W-:Y:S01]  /*80b0*/  IMAD.U32 R4, RZ, RZ, UR8 ;  /* 0x00000008ff047e24 */ /* 0x000fe2000f8e00ff */
[----:B-----5:R-:W-:Y:S01]  /*80c0*/  MOV R7, UR7 ;  /* 0x0000000700077c02 */ /* 0x020fe20008000f00 */
[----:B------:R-:W-:Y:S01]  /*80d0*/  IMAD.U32 R6, RZ, RZ, UR6 ;  /* 0x00000006ff067e24 */ /* 0x000fe2000f8e00ff */
[----:B---3--:R-:W-:Y:S01]  /*80e0*/  MOV R11, UR5 ;  /* 0x00000005000b7c02 */ /* 0x008fe20008000f00 */
[----:B------:R-:W-:Y:S02]  /*80f0*/  IMAD.U32 R10, RZ, RZ, UR4 ;  /* 0x00000004ff0a7e24 */ /* 0x000fe4000f8e00ff */
[----:B------:R-:W-:Y:S07]  /*8100*/  LEPC R20, `(.L_x_141) ;  /* 0x000000001014794e */ /* 0x000fee0000000000 */
[----:B-1--4-:R-:W-:Y:S05]  /*8110*/  CALL.ABS.NOINC R2 ;  /* 0x0000000002007343 */ /* 0x012fea0003c00000 */
.L_x_141:
[----:B------:R-:W-:Y:S01]  /*8120*/  ISETP.NE.AND P0, PT, R76, RZ, PT ;  /* 0x000000ff4c00720c */ /* 0x000fe20003f05270 */
[----:B------:R-:W-:Y:S05]  /*8130*/  WARPSYNC.ALL ;  /* 0x0000000000007948 */ /* 0x000fea0003800000 */
[----:B------:R-:W-:Y:S01]  /*8140*/  R2UR UR4, R34 ;  /* 0x00000000220472ca */ /* 0x000fe200000e0000 */
[--C-:B----4-:R-:W-:Y:S01]  /*8150*/  HADD2.F32 R20, -RZ, R40.reuse.H0_H0 ;  /* 0x20000028ff147230 */ /* 0x110fe20000004100 */
[----:B------:R-:W-:Y:S01]  /*8160*/  IADD3 R78, PT, PT, R78, 0xe0, RZ ;  /* 0x000000e04e4e7810 */ /* 0x000fe20007ffe0ff */
[----:B------:R-:W-:Y:S01]  /*8170*/  HADD2.F32 R36, -RZ, R40.H1_H1 ;  /* 0x30000028ff247230 */ /* 0x000fe20000004100 */
[----:B------:R-:W-:Y:S01]  /*8180*/  BSSY.RECONVERGENT B0, `(.L_x_142) ;  /* 0x0000053000007945 */ /* 0x000fe20003800200 */
[--C-:B------:R-:W-:Y:S01]  /*8190*/  HADD2.F32 R21, -RZ, R41.reuse.H0_H0 ;  /* 0x20000029ff157230 */ /* 0x100fe20000004100 */
[----:B------:R-:W-:Y:S01]  /*81a0*/  LOP3.LUT R78, R78, 0xfefffff8, RZ, 0xc0, !PT ;  /* 0xfefffff84e4e7812 */ /* 0x000fe200078ec0ff */
[----:B---3--:R-:W-:Y:S02]  /*81b0*/  HADD2.F32 R38, -RZ, R41.H1_H1 ;  /* 0x30000029ff267230 */ /* 0x008fe40000004100 */
[--C-:B------:R-:W-:Y:S02]  /*81c0*/  HADD2.F32 R37, -RZ, R42.reuse.H0_H0 ;  /* 0x2000002aff257230 */ /* 0x100fe40000004100 */
[----:B------:R-:W-:Y:S02]  /*81d0*/  HADD2.F32 R40, -RZ, R42.H1_H1 ;  /* 0x3000002aff287230 */ /* 0x000fe40000004100 */
[----:B------:R-:W2:Y:S01]  /*81e0*/  LDTM.x16 R4, tmem[UR4+0x30] ;  /* 0x00003004000479ee */ /* 0x000ea20008240000 */
[----:B------:R-:W-:Y:S01]  /*81f0*/  NOP ;  /* 0x0000000000007918 */ /* 0x000fe20000000000 */
[----:B--2---:R2:W-:Y:S01]  /*8200*/  SYNCS.ARRIVE.TRANS64.RED.A1T0 RZ, [R78+URZ], RZ ;  /* 0x000000ff4eff79a7 */ /* 0x0045e200081004ff */
[--C-:B------:R-:W-:Y:S02]  /*8210*/  HADD2.F32 R39, -RZ, R43.reuse.H0_H0 ;  /* 0x2000002bff277230 */ /* 0x100fe40000004100 */
[----:B------:R-:W-:Y:S02]  /*8220*/  HADD2.F32 R42, -RZ, R43.H1_H1 ;  /* 0x3000002bff2a7230 */ /* 0x000fe40000004100 */
[--C-:B-1----:R-:W-:Y:S02]  /*8230*/  HADD2.F32 R41, -RZ, R48.reuse.H0_H0 ;  /* 0x20000030ff297230 */ /* 0x102fe40000004100 */
[----:B------:R-:W-:Y:S02]  /*8240*/  HADD2.F32 R43, -RZ, R48.H1_H1 ;  /* 0x30000030ff2b7230 */ /* 0x000fe40000004100 */
[--C-:B------:R-:W-:Y:S02]  /*8250*/  HADD2.F32 R44, -RZ, R49.reuse.H0_H0 ;  /* 0x20000031ff2c7230 */ /* 0x100fe40000004100 */
[----:B------:R-:W-:Y:S02]  /*8260*/  HADD2.F32 R46, -RZ, R49.H1_H1 ;  /* 0x30000031ff2e7230 */ /* 0x000fe40000004100 */
[--C-:B------:R-:W-:Y:S02]  /*8270*/  HADD2.F32 R45, -RZ, R50.reuse.H0_H0 ;  /* 0x20000032ff2d7230 */ /* 0x100fe40000004100 */
[----:B------:R-:W-:Y:S02]  /*8280*/  HADD2.F32 R48, -RZ, R50.H1_H1 ;  /* 0x30000032ff307230 */ /* 0x000fe40000004100 */
[--C-:B------:R-:W-:Y:S02]  /*8290*/  HADD2.F32 R47, -RZ, R51.reuse.H0_H0 ;  /* 0x20000033ff2f7230 */ /* 0x100fe40000004100 */
[----:B------:R-:W-:Y:S02]  /*82a0*/  HADD2.F32 R50, -RZ, R51.H1_H1 ;  /* 0x30000033ff327230 */ /* 0x000fe40000004100 */
[C---:B------:R-:W-:Y:S01]  /*82b0*/  FMUL R4, R32.reuse, R4 ;  /* 0x0000000420047220 */ /* 0x040fe20000400000 */
[C---:B------:R-:W-:Y:S01]  /*82c0*/  FMUL R5, R32.reuse, R5 ;  /* 0x0000000520057220 */ /* 0x040fe20000400000 */
[C---:B------:R-:W-:Y:S01]  /*82d0*/  FMUL R6, R32.reuse, R6 ;  /* 0x0000000620067220 */ /* 0x040fe20000400000 */
[C---:B------:R-:W-:Y:S01]  /*82e0*/  FMUL R7, R32.reuse, R7 ;  /* 0x0000000720077220 */ /* 0x040fe20000400000 */
[C---:B------:R-:W-:Y:S01]  /*82f0*/  FFMA R4, R35.reuse, R20, R4 ;  /* 0x0000001423047223 */ /* 0x040fe20000000004 */
        /* <DEDUP_REMOVED lines=21> */
[----:B------:R-:W-:Y:S01]  /*8450*/  FFMA R15, R35, R46, R15 ;  /* 0x0000002e230f7223 */ /* 0x000fe2000000000f */
        /* <DEDUP_REMOVED lines=20> */
[----:B-1----:R-:W1:Y:S02]  /*85a0*/  FENCE.VIEW.ASYNC.S ;  /* 0x00000000000073c6 */ /* 0x002e640000000000 */
[----:B-1----:R-:W-:Y:S06]  /*85b0*/  BAR.SYNC.DEFER_BLOCKING 0x1, 0x80 ;  /* 0x0042000000007b1d */ /* 0x002fec0000010000 */
        /* <DEDUP_REMOVED lines=14> */
[----:B-1----:R-:W-:Y:S04]  /*86a0*/  DEPBAR.LE SB0, 0x1 ;  /* 0x000080400000791a */ /* 0x002fe80000000000 */
.L_x_143:
[----:B------:R-:W-:Y:S05]  /*86b0*/  BSYNC.RECONVERGENT B0 ;  /* 0x0000000000007941 */ /* 0x000fea0003800200 */
.L_x_142:
[----:B------:R-:W-:Y:S01]  /*86c0*/  BAR.SYNC.DEFER_BLOCKING 0x1, 0x80 ;  /* 0x0042000000007b1d */ /* 0x000fe20000010000 */
[----:B------:R-:W-:Y:S01]  /*86d0*/  UISETP.NE.AND UP0, UPT, UR45, -0x4, UPT ;  /* 0xfffffffc2d00788c */ /* 0x000fe2000bf05270 */
[----:B------:R-:W-:Y:S08]  /*86e0*/  IADD3 R0, PT, PT, R30, 0x1, RZ ;  /* 0x000000011e007810 */ /* 0x000ff00007ffe0ff */
[----:B------:R-:W-:Y:S05]  /*86f0*/  BRA.U !UP0, `(.L_x_144) ;  /* 0x0000000108287547 */ /* 0x000fea000b800000 */
[----:B------:R-:W-:Y:S01]  /*8700*/  ISETP.NE.AND P0, PT, R82, RZ, PT ;  /* 0x000000ff5200720c */ /* 0x000fe20003f05270 */
[----:B------:R-:W-:Y:S01]  /*8710*/  IMAD.U32 R3, RZ, RZ, UR48 ;  /* 0x00000030ff037e24 */ /* 0x000fe2000f8e00ff */
[----:B------:R-:W-:Y:S01]  /*8720*/  UIADD3 UR48, UPT, UPT, UR48, 0x1, URZ ;  /* 0x0000000130307890 */ /* 0x000fe2000fffe0ff */
[----:B------:R-:W-:Y:S03]  /*8730*/  IMAD.U32 R2, RZ, RZ, UR37 ;  /* 0x00000025ff027e24 */ /* 0x000fe6000f8e00ff */
[----:B------:R-:W-:Y:S04]  /*8740*/  UISETP.NE.AND UP0, UPT, UR48, 0x4, UPT ;  /* 0x000000043000788c */ /* 0x000fe8000bf05270 */
[----:B------:R-:W-:Y:S03]  /*8750*/  USEL UR48, UR48, URZ, UP0 ;  /* 0x000000ff30307287 */ /* 0x000fe60008000000 */
[----:B------:R-:W-:Y:S05]  /*8760*/  @P0 LEA R3, R3, UR44, 0x3 ;  /* 0x0000002c03030c11 */ /* 0x000fea000f8e18ff */
[----:B------:R-:W-:Y:S05]  /*8770*/  @P0 VIADD R3, R3, 0x70 ;  /* 0x0000007003030836 */ /* 0x000fea0000000000 */
[----:B------:R-:W-:Y:S04]  /*8780*/  @P0 PRMT R2, R2, 0x654, R3 ;  /* 0x0000065402020816 */ /* 0x000fe80000000003 */
[----:B------:R1:W-:Y:S03]  /*8790*/  @P0 SYNCS.ARRIVE.TRANS64.RED.A1T0 RZ, [R2+URZ], RZ ;  /* 0x000000ff02ff09a7 */ /* 0x0003e600081004ff */
.L_x_144:
[----:B------:R-:W-:Y:S01]  /*87a0*/  ISETP.NE.AND P2, PT, R77, RZ, PT ;  /* 0x000000ff4d00720c */ /* 0x000fe20003f45270 */
[----:B------:R-:W-:Y:S01]  /*87b0*/  UIADD3 UR45, UPT, UPT, UR45, 0x4, URZ ;  /* 0x000000042d2d7890 */ /* 0x000fe2000fffe0ff */
[----:B------:R-:W-:Y:S01]  /*87c0*/  ISETP.NE.AND P0, PT, R80, 0x2, PT ;  /* 0x000000025000780c */ /* 0x000fe20003f05270 */
[----:B------:R-:W-:Y:S01]  /*87d0*/  IMAD.IADD R20, R29, 0x1, R62 ;  /* 0x000000011d147824 */ /* 0x000fe200078e023e */
[----:B------:R-:W-:Y:S01]  /*87e0*/  ISETP.NE.AND P1, PT, R0, 0x4, PT ;  /* 0x000000040000780c */ /* 0x000fe20003f25270 */
[----:B------:R-:W-:Y:S01]  /*87f0*/  IMAD.IADD R21, R31, 0x1, R64 ;  /* 0x000000011f157824 */ /* 0x000fe200078e0240 */
[----:B-1----:R-:W-:Y:S02]  /*8800*/  SEL R2, RZ, 0x1, P0 ;  /* 0x00000001ff027807 */ /* 0x002fe40000000000 */
[----:B------:R-:W-:Y:S02]  /*8810*/  SEL R3, RZ, 0x1, P1 ;  /* 0x00000001ff037807 */ /* 0x000fe40000800000 */
[----:B------:R-:W-:Y:S02]  /*8820*/  LOP3.LUT R73, R73, R2, RZ, 0x3c, !PT ;  /* 0x0000000249497212 */ /* 0x000fe400078e3cff */
[----:B------:R-:W-:Y:S02]  /*8830*/  LOP3.LUT R74, R74, R3, RZ, 0x3c, !PT ;  /* 0x000000034a4a7212 */ /* 0x000fe400078e3cff */
[----:B------:R-:W-:Y:S02]  /*8840*/  @P2 R2UR UR36, R72 ;  /* 0x00000000482422ca */ /* 0x000fe400000e0000 */
[----:B------:R-:W-:Y:S02]  /*8850*/  SEL R80, R80, RZ, P0 ;  /* 0x000000ff50507207 */ /* 0x000fe40000000000 */
[----:B------:R-:W-:Y:S01]  /*8860*/  SEL R30, R0, RZ, P1 ;  /* 0x000000ff001e7207 */ /* 0x000fe20000800000 */
[----:B------:R-:W-:Y:S10]  /*8870*/  @P2 BRA `(.L_x_145) ;  /* 0xffffffcc00e42947 */ /* 0x000ff4000383ffff */
[----:B------:R-:W1:Y:S01]  /*8880*/  LDCU.64 UR6, c[0x0][0x888] ;  /* 0x00011100ff0677ac */ /* 0x000e620008000a00 */
[----:B------:R-:W3:Y:S01]  /*8890*/  LDCU.64 UR4, c[0x0][0x890] ;  /* 0x00011200ff0477ac */ /* 0x000ee20008000a00 */
[----:B-1----:R-:W-:Y:S02]  /*88a0*/  ISETP.NE.U32.AND P2, PT, RZ, UR6, PT ;  /* 0x00000006ff007c0c */ /* 0x002fe4000bf45070 */
[----:B---3--:R-:W-:Y:S02]  /*88b0*/  ISETP.NE.U32.AND P1, PT, RZ, UR4, PT ;  /* 0x00000004ff007c0c */ /* 0x008fe4000bf25070 */
[----:B------:R-:W-:Y:S02]  /*88c0*/  ISETP.NE.AND.EX P2, PT, RZ, UR7, PT, P2 ;  /* 0x00000007ff007c0c */ /* 0x000fe4000bf45320 */
[----:B------:R-:W-:-:S13]  /*88d0*/  ISETP.NE.AND.EX P0, PT, RZ, UR5, PT, P1 ;  /* 0x00000005ff007c0c */ /* 0x000fda000bf05310 */
[----:B------:R-:W-:Y:S05]  /*88e0*/  @P2 BRA P0, `(.L_x_146) ;  /* 0x00000000003c2947 */ /* 0x000fea0000000000 */
[----:B------:R-:W-:-:S13]  /*88f0*/  ISETP.NE.AND.EX P1, PT, RZ, UR5, PT, P1 ;  /* 0x00000005ff007c0c */ /* 0x000fda000bf25310 */
[----:B------:R-:W-:Y:S05]  /*8900*/  @P1 BRA `(.L_x_147) ;  /* 0x00000000000c1947 */ /* 0x000fea0003800000 */
[----:B------:R-:W-:-:S13]  /*8910*/  FSETP.NEU.AND P0, PT, R35, RZ, PT ;  /* 0x000000ff2300720b */ /* 0x000fda0003f0d000 */
[----:B------:R-:W-:Y:S05]  /*8920*/  @!P0 EXIT ;  /* 0x000000000000894d */ /* 0x000fea0003800000 */
[----:B------:R-:W-:Y:S05]  /*8930*/  BRA `(.L_x_146) ;  /* 0x0000000000287947 */ /* 0x000fea0003800000 */
.L_x_147:
[----:B------:R-:W-:Y:S01]  /*8940*/  ISETP.NE.AND P0, PT, R79, RZ, PT ;  /* 0x000000ff4f00720c */ /* 0x000fe20003f05270 */
[----:B------:R-:W-:-:S12]  /*8950*/  BSSY.RECONVERGENT B0, `(.L_x_146) ;  /* 0x0000008000007945 */ /* 0x000fd80003800200 */
[----:B------:R-:W-:Y:S05]  /*8960*/  @P0 BRA `(.L_x_148) ;  /* 0x0000000000100947 */ /* 0x000fea0003800000 */
[----:B------:R-:W-:-:S04]  /*8970*/  ISETP.NE.U32.AND P0, PT, RZ, UR6, PT ;  /* 0x00000006ff007c0c */ /* 0x000fc8000bf05070 */
[----:B------:R-:W-:-:S13]  /*8980*/  ISETP.NE.AND.EX P0, PT, RZ, UR7, PT, P0 ;  /* 0x00000007ff007c0c */ /* 0x000fda000bf05300 */
[----:B------:R-:W-:Y:S05]  /*8990*/  @!P0 EXIT ;  /* 0x000000000000894d */ /* 0x000fea0003800000 */
[----:B------:R-:W-:Y:S05]  /*89a0*/  BRA `(.L_x_149) ;  /* 0x0000000000087947 */ /* 0x000fea0003800000 */
.L_x_148:
[----:B------:R-:W-:-:S13]  /*89b0*/  FSETP.NEU.AND P0, PT, R35, RZ, PT ;  /* 0x000000ff2300720b */ /* 0x000fda0003f0d000 */
[----:B------:R-:W-:Y:S05]  /*89c0*/  @!P0 EXIT ;  /* 0x000000000000894d */ /* 0x000fea0003800000 */
.L_x_149:
[----:B------:R-:W-:Y:S05]  /*89d0*/  BSYNC.RECONVERGENT B0 ;  /* 0x0000000000007941 */ /* 0x000fea0003800200 */
.L_x_146:
[----:B------:R-:W-:Y:S01]  /*89e0*/  ULEA UR4, UR48, UR44, 0x3 ;  /* 0x0000002c30047291 */ /* 0x000fe2000f8e18ff */
[----:B------:R-:W-:-:S04]  /*89f0*/  DEPBAR.LE SB0, 0x0 ;  /* 0x000080000000791a */ /* 0x000fc80000000000 */
[----:B------:R-:W-:-:S04]  /*8a00*/  UIADD3 UR4, UPT, UPT, UR4, 0x70, URZ ;  /* 0x0000007004047890 */ /* 0x000fc8000fffe0ff */
[----:B------:R-:W-:-:S09]  /*8a10*/  UPRMT UR4, UR37, 0x654, UR4 ;  /* 0x0000065425047896 */ /* 0x000fd20008000004 */
[----:B------:R-:W-:Y:S01]  /*8a20*/  SYNCS.ARRIVE.TRANS64.RED.A1T0 RZ, [UR4], RZ ;  /* 0x000000ffffff79a7 */ /* 0x000fe20008100404 */
[----:B------:R-:W-:Y:S05]  /*8a30*/  EXIT ;  /* 0x000000000000794d */ /* 0x000fea0003800000 */
.L_x_24:
[----:B--2---:R2:W4:Y:S02]  /*8a40*/  SYNCS.PHASECHK.TRANS64.TRYWAIT P0, [R3+URZ+0x110], R2 ;  /* 0x00011002030075a7 */ /* 0x00452400080011ff */
[----:B----4-:R-:W-:Y:S05]  /*8a50*/  @!P0 NANOSLEEP.SYNCS 0x989680 ;  /* 0x009896800000895d */ /* 0x010fea0003900000 */
[----:B------:R-:W4:Y:S02]  /*8a60*/  @!P0 SYNCS.PHASECHK.TRANS64 P0, [R3+URZ+0x110], R2 ;  /* 0x00011002030085a7 */ /* 0x000f2400080010ff */
[----:B----4-:R-:W-:Y:S05]  /*8a70*/  @!P0 BRA `(.L_x_24) ;  /* 0xfffffffc00f08947 */ /* 0x010fea000383ffff */
[----:B------:R-:W-:Y:S05]  /*8a80*/  BRA `(.L_x_150) ;  /* 0xffffff8c00cc7947 */ /* 0x000fea000383ffff */
.L_x_27:
[----:B-1----:R-:W-:-:S07]  /*8a90*/  MOV R2, UR33 ;  /* 0x0000002100027c02 */ /* 0x002fce0008000f00 */
.L_x_151:
[----:B-1----:R1:W2:Y:S02]  /*8aa0*/  SYNCS.PHASECHK.TRANS64.TRYWAIT P0, [R2+URZ+0x28], R5 ;  /* 0x00002805020075a7 */ /* 0x0022a400080011ff */
[----:B--2---:R-:W-:Y:S05]  /*8ab0*/  @!P0 NANOSLEEP.SYNCS 0x989680 ;  /* 0x009896800000895d */ /* 0x004fea0003900000 */
[----:B------:R-:W2:Y:S02]  /*8ac0*/  @!P0 SYNCS.PHASECHK.TRANS64 P0, [R2+URZ+0x28], R5 ;  /* 0x00002805020085a7 */ /* 0x000ea400080010ff */
[----:B--2---:R-:W-:Y:S05]  /*8ad0*/  @!P0 BRA `(.L_x_151) ;  /* 0xfffffffc00f08947 */ /* 0x004fea000383ffff */
[----:B------:R-:W-:Y:S05]  /*8ae0*/  BRA `(.L_x_26) ;  /* 0xffffff9000347947 */ /* 0x000fea000383ffff */
.L_x_34:
[----:B-1----:R-:W-:-:S07]  /*8af0*/  MOV R2, UR17 ;  /* 0x0000001100027c02 */ /* 0x002fce0008000f00 */
.L_x_152:
[----:B-1----:R1:W2:Y:S02]  /*8b00*/  SYNCS.PHASECHK.TRANS64.TRYWAIT P0, [R2+URZ+0x28], R5 ;  /* 0x00002805020075a7 */ /* 0x0022a400080011ff */
[----:B--2---:R-:W-:Y:S05]  /*8b10*/  @!P0 NANOSLEEP.SYNCS 0x989680 ;  /* 0x009896800000895d */ /* 0x004fea0003900000 */
[----:B------:R-:W2:Y:S02]  /*8b20*/  @!P0 SYNCS.PHASECHK.TRANS64 P0, [R2+URZ+0x28], R5 ;  /* 0x00002805020085a7 */ /* 0x000ea400080010ff */
[----:B--2---:R-:W-:Y:S05]  /*8b30*/  @!P0 BRA `(.L_x_152) ;  /* 0xfffffffc00f08947 */ /* 0x004fea000383ffff */
[----:B------:R-:W-:Y:S05]  /*8b40*/  BRA `(.L_x_33) ;  /* 0xffffff9000f47947 */ /* 0x000fea000383ffff */
.L_x_39:
[----:B-1----:R1:W2:Y:S02]  /*8b50*/  SYNCS.PHASECHK.TRANS64.TRYWAIT P0, [R2+URZ+0xa0], R3 ;  /* 0x0000a003020075a7 */ /* 0x0022a400080011ff */
[----:B--2---:R-:W-:Y:S05]  /*8b60*/  @!P0 NANOSLEEP.SYNCS 0x989680 ;  /* 0x009896800000895d */ /* 0x004fea0003900000 */
[----:B------:R-:W2:Y:S02]  /*8b70*/  @!P0 SYNCS.PHASECHK.TRANS64 P0, [R2+URZ+0xa0], R3 ;  /* 0x0000a003020085a7 */ /* 0x000ea400080010ff */
[----:B--2---:R-:W-:Y:S05]  /*8b80*/  @!P0 BRA `(.L_x_39) ;  /* 0xfffffffc00f08947 */ /* 0x004fea000383ffff */
[----:B------:R-:W-:Y:S05]  /*8b90*/  BRA `(.L_x_153) ;  /* 0xffffff94009c7947 */ /* 0x000fea000383ffff */
.L_x_43:
[----:B---3--:R-:W-:-:S07]  /*8ba0*/  MOV R0, UR4 ;  /* 0x0000000400007c02 */ /* 0x008fce0008000f00 */
.L_x_154:
[----:B-1----:R1:W2:Y:S02]  /*8bb0*/  SYNCS.PHASECHK.TRANS64.TRYWAIT P0, [R0+URZ], R3 ;  /* 0x00000003000075a7 */ /* 0x0022a400080011ff */
[----:B--2---:R-:W-:Y:S05]  /*8bc0*/  @!P0 NANOSLEEP.SYNCS 0x989680 ;  /* 0x009896800000895d */ /* 0x004fea0003900000 */
[----:B------:R-:W2:Y:S02]  /*8bd0*/  @!P0 SYNCS.PHASECHK.TRANS64 P0, [R0+URZ], R3 ;  /* 0x00000003000085a7 */ /* 0x000ea400080010ff */
[----:B--2---:R-:W-:Y:S05]  /*8be0*/  @!P0 BRA `(.L_x_154) ;  /* 0xfffffffc00f08947 */ /* 0x004fea000383ffff */
[----:B------:R-:W-:Y:S05]  /*8bf0*/  BRA `(.L_x_155) ;  /* 0xffffff9c000c7947 */ /* 0x000fea000383ffff */
.L_x_44:
[----:B---3--:R-:W-:-:S07]  /*8c00*/  MOV R0, UR4 ;  /* 0x0000000400007c02 */ /* 0x008fce0008000f00 */
.L_x_156:
[----:B-1----:R1:W2:Y:S02]  /*8c10*/  SYNCS.PHASECHK.TRANS64.TRYWAIT P0, [R0+URZ], R3 ;  /* 0x00000003000075a7 */ /* 0x0022a400080011ff */
[----:B--2---:R-:W-:Y:S05]  /*8c20*/  @!P0 NANOSLEEP.SYNCS 0x989680 ;  /* 0x009896800000895d */ /* 0x004fea0003900000 */
[----:B------:R-:W2:Y:S02]  /*8c30*/  @!P0 SYNCS.PHASECHK.TRANS64 P0, [R0+URZ], R3 ;  /* 0x00000003000085a7 */ /* 0x000ea400080010ff */
[----:B--2---:R-:W-:Y:S05]  /*8c40*/  @!P0 BRA `(.L_x_156) ;  /* 0xfffffffc00f08947 */ /* 0x004fea000383ffff */
[----:B------:R-:W-:Y:S05]  /*8c50*/  BRA `(.L_x_157) ;  /* 0xffffff9c00187947 */ /* 0x000fea000383ffff */
.L_x_45:
[----:B---3--:R-:W-:-:S07]  /*8c60*/  MOV R0, UR4 ;  /* 0x0000000400007c02 */ /* 0x008fce0008000f00 */
.L_x_158:
[----:B-1----:R1:W2:Y:S02]  /*8c70*/  SYNCS.PHASECHK.TRANS64.TRYWAIT P0, [R0+URZ], R3 ;  /* 0x00000003000075a7 */ /* 0x0022a400080011ff */
[----:B--2---:R-:W-:Y:S05]  /*8c80*/  @!P0 NANOSLEEP.SYNCS 0x989680 ;  /* 0x009896800000895d */ /* 0x004fea0003900000 */
[----:B------:R-:W2:Y:S02]  /*8c90*/  @!P0 SYNCS.PHASECHK.TRANS64 P0, [R0+URZ], R3 ;  /* 0x00000003000085a7 */ /* 0x000ea400080010ff */
[----:B--2---:R-:W-:Y:S05]  /*8ca0*/  @!P0 BRA `(.L_x_158) ;  /* 0xfffffffc00f08947 */ /* 0x004fea000383ffff */
[----:B------:R-:W-:Y:S05]  /*8cb0*/  BRA `(.L_x_159) ;  /* 0xffffff9c00247947 */ /* 0x000fea000383ffff */
.L_x_46:
[----:B---3--:R-:W-:-:S07]  /*8cc0*/  MOV R0, UR4 ;  /* 0x0000000400007c02 */ /* 0x008fce0008000f00 */
.L_x_160:
[----:B-1----:R1:W2:Y:S02]  /*8cd0*/  SYNCS.PHASECHK.TRANS64.TRYWAIT P0, [R0+URZ], R3 ;  /* 0x00000003000075a7 */ /* 0x0022a400080011ff */
[----:B--2---:R-:W-:Y:S05]  /*8ce0*/  @!P0 NANOSLEEP.SYNCS 0x989680 ;  /* 0x009896800000895d */ /* 0x004fea0003900000 */
[----:B------:R-:W2:Y:S02]  /*8cf0*/  @!P0 SYNCS.PHASECHK.TRANS64 P0, [R0+URZ], R3 ;  /* 0x00000003000085a7 */ /* 0x000ea400080010ff */
[----:B--2---:R-:W-:Y:S05]  /*8d00*/  @!P0 BRA `(.L_x_160) ;  /* 0xfffffffc00f08947 */ /* 0x004fea000383ffff */
[----:B------:R-:W-:Y:S05]  /*8d10*/  BRA `(.L_x_161) ;  /* 0xffffff9c00307947 */ /* 0x000fea000383ffff */
.L_x_49:
[----:B-1----:R1:W2:Y:S02]  /*8d20*/  SYNCS.PHASECHK.TRANS64.TRYWAIT P0, [R0+URZ+0x100], R5 ;  /* 0x00010005000075a7 */ /* 0x0022a400080011ff */
[----:B--2---:R-:W-:Y:S05]  /*8d30*/  @!P0 NANOSLEEP.SYNCS 0x989680 ;  /* 0x009896800000895d */ /* 0x004fea0003900000 */
[----:B------:R-:W2:Y:S02]  /*8d40*/  @!P0 SYNCS.PHASECHK.TRANS64 P0, [R0+URZ+0x100], R5 ;  /* 0x00010005000085a7 */ /* 0x000ea400080010ff */
[----:B--2---:R-:W-:Y:S05]  /*8d50*/  @!P0 BRA `(.L_x_49) ;  /* 0xfffffffc00f08947 */ /* 0x004fea000383ffff */
[----:B------:R-:W-:Y:S05]  /*8d60*/  BRA `(.L_x_162) ;  /* 0xffffff9c00907947 */ /* 0x000fea000383ffff */
.L_x_50:
[----:B------:R-:W-:-:S07]  /*8d70*/  MOV R0, UR5 ;  /* 0x0000000500007c02 */ /* 0x000fce0008000f00 */
.L_x_163:
[----:B-1----:R1:W2:Y:S02]  /*8d80*/  SYNCS.PHASECHK.TRANS64.TRYWAIT P0, [R0+URZ+0xb0], R7 ;  /* 0x0000b007000075a7 */ /* 0x0022a400080011ff */
[----:B--2---:R-:W-:Y:S05]  /*8d90*/  @!P0 NANOSLEEP.SYNCS 0x989680 ;  /* 0x009896800000895d */ /* 0x004fea0003900000 */
[----:B------:R-:W2:Y:S02]  /*8da0*/  @!P0 SYNCS.PHASECHK.TRANS64 P0, [R0+URZ+0xb0], R7 ;  /* 0x0000b007000085a7 */ /* 0x000ea400080010ff */
[----:B--2---:R-:W-:Y:S05]  /*8db0*/  @!P0 BRA `(.L_x_163) ;  /* 0xfffffffc00f08947 */ /* 0x004fea000383ffff */
[----:B------:R-:W-:Y:S05]  /*8dc0*/  BRA `(.L_x_164) ;  /* 0xffffff9c00a07947 */ /* 0x000fea000383ffff */
.L_x_51:
[----:B-1----:R1:W2:Y:S02]  /*8dd0*/  SYNCS.PHASECHK.TRANS64.TRYWAIT P1, [R0+URZ+0xa0], R5 ;  /* 0x0000a005000075a7 */ /* 0x0022a400080211ff */
[----:B--2---:R-:W-:Y:S05]  /*8de0*/  @!P1 NANOSLEEP.SYNCS 0x989680 ;  /* 0x009896800000995d */ /* 0x004fea0003900000 */
[----:B------:R-:W2:Y:S02]  /*8df0*/  @!P1 SYNCS.PHASECHK.TRANS64 P1, [R0+URZ+0xa0], R5 ;  /* 0x0000a005000095a7 */ /* 0x000ea400080210ff */
[----:B--2---:R-:W-:Y:S05]  /*8e00*/  @!P1 BRA `(.L_x_51) ;  /* 0xfffffffc00f09947 */ /* 0x004fea000383ffff */
[----:B------:R-:W-:Y:S05]  /*8e10*/  BRA `(.L_x_165) ;  /* 0xffffff9c00d07947 */ /* 0x000fea000383ffff */
.L_x_54:
[----:B------:R-:W-:-:S07]  /*8e20*/  MOV R0, UR5 ;  /* 0x0000000500007c02 */ /* 0x000fce0008000f00 */
.L_x_166:
[----:B-1----:R1:W2:Y:S02]  /*8e30*/  SYNCS.PHASECHK.TRANS64.TRYWAIT P0, [R0+URZ+0xb0], R3 ;  /* 0x0000b003000075a7 */ /* 0x0022a400080011ff */
[----:B--2---:R-:W-:Y:S05]  /*8e40*/  @!P0 NANOSLEEP.SYNCS 0x989680 ;  /* 0x009896800000895d */ /* 0x004fea0003900000 */
[----:B------:R-:W2:Y:S02]  /*8e50*/  @!P0 SYNCS.PHASECHK.TRANS64 P0, [R0+URZ+0xb0], R3 ;  /* 0x0000b003000085a7 */ /* 0x000ea400080010ff */
[----:B--2---:R-:W-:Y:S05]  /*8e60*/  @!P0 BRA `(.L_x_166) ;  /* 0xfffffffc00f08947 */ /* 0x004fea000383ffff */
[----:B------:R-:W-:Y:S05]  /*8e70*/  BRA `(.L_x_53) ;  /* 0xffffffa000247947 */ /* 0x000fea000383ffff */
.L_x_63:
[----:B-1----:R-:W-:-:S04]  /*8e80*/  MOV R4, UR4 ;  /* 0x0000000400047c02 */ /* 0x002fc80008000f00 */
[----:B------:R1:W2:Y:S03]  /*8e90*/  SYNCS.PHASECHK.TRANS64.TRYWAIT P0, [R4+URZ+0x8], R5 ;  /* 0x00000805040075a7 */ /* 0x0002a600080011ff */
[----:B--2---:R-:W-:Y:S05]  /*8ea0*/  @!P0 NANOSLEEP.SYNCS 0x989680 ;  /* 0x009896800000895d */ /* 0x004fea0003900000 */
[----:B------:R-:W2:Y:S02]  /*8eb0*/  @!P0 SYNCS.PHASECHK.TRANS64 P0, [R4+URZ+0x8], R5 ;  /* 0x00000805040085a7 */ /* 0x000ea400080010ff */
[----:B--2---:R-:W-:Y:S05]  /*8ec0*/  @!P0 BRA `(.L_x_63) ;  /* 0xfffffffc00ec8947 */ /* 0x004fea000383ffff */
[----:B------:R-:W-:Y:S05]  /*8ed0*/  BRA `(.L_x_62) ;  /* 0xffffffa000d87947 */ /* 0x000fea000383ffff */
.L_x_65:
[----:B------:R-:W-:Y:S01]  /*8ee0*/  BSSY B0, `(.L_x_167) ;  /* 0x0000006000007945 */ /* 0x000fe20003800000 */
[----:B------:R-:W-:-:S07]  /*8ef0*/  MOV R15, 0xffffffff ;  /* 0xffffffff000f7802 */ /* 0x000fce0000000f00 */
[----:B-1---5:R-:W-:Y:S05]  /*8f00*/  WARPSYNC.COLLECTIVE R15, `(.L_x_168) ;  /* 0x000000000f0c7348 */ /* 0x022fea0003c00000 */
[----:B------:R-:W-:Y:S02]  /*8f10*/  ELECT P6, UR79, PT ;  /* 0x00000000004f782f */ /* 0x000fe400038c0000 */
[----:B------:R-:W-:Y:S01]  /*8f20*/  MOV R14, UR79 ;  /* 0x0000004f000e7c02 */ /* 0x000fe20008000f00 */
[----:B-1---5:R-:W-:Y:S10]  /*8f30*/  ENDCOLLECTIVE ;  /* 0x000000000000791b */ /* 0x022ff40003800000 */
.L_x_168:
[----:B------:R-:W-:Y:S05]  /*8f40*/  BSYNC B0 ;  /* 0x0000000000007941 */ /* 0x000fea0003800000 */
.L_x_167:
[----:B------:R-:W-:Y:S05]  /*8f50*/  BRA `(.L_x_169) ;  /* 0xffffffa400087947 */ /* 0x000fea000383ffff */
.L_x_67:
[----:B-1----:R-:W-:-:S04]  /*8f60*/  MOV R2, UR4 ;  /* 0x0000000400027c02 */ /* 0x002fc80008000f00 */
[----:B------:R1:W2:Y:S03]  /*8f70*/  SYNCS.PHASECHK.TRANS64.TRYWAIT P0, [R2+URZ+0x8], R3 ;  /* 0x00000803020075a7 */ /* 0x0002a600080011ff */
[----:B--2---:R-:W-:Y:S05]  /*8f80*/  @!P0 NANOSLEEP.SYNCS 0x989680 ;  /* 0x009896800000895d */ /* 0x004fea0003900000 */
[----:B------:R-:W2:Y:S02]  /*8f90*/  @!P0 SYNCS.PHASECHK.TRANS64 P0, [R2+URZ+0x8], R3 ;  /* 0x00000803020085a7 */ /* 0x000ea400080010ff */
[----:B--2---:R-:W-:Y:S05]  /*8fa0*/  @!P0 BRA `(.L_x_67) ;  /* 0xfffffffc00ec8947 */ /* 0x004fea000383ffff */
[----:B------:R-:W-:Y:S05]  /*8fb0*/  BRA `(.L_x_66) ;  /* 0xffffffa4000c7947 */ /* 0x000fea000383ffff */
.L_x_68:
[----:B-1----:R1:W2:Y:S02]  /*8fc0*/  SYNCS.PHASECHK.TRANS64.TRYWAIT P0, [R0+URZ+0xa0], R5 ;  /* 0x0000a005000075a7 */ /* 0x0022a400080011ff */
[----:B--2---:R-:W-:Y:S05]  /*8fd0*/  @!P0 NANOSLEEP.SYNCS 0x989680 ;  /* 0x009896800000895d */ /* 0x004fea0003900000 */
[----:B------:R-:W2:Y:S02]  /*8fe0*/  @!P0 SYNCS.PHASECHK.TRANS64 P0, [R0+URZ+0xa0], R5 ;  /* 0x0000a005000085a7 */ /* 0x000ea400080010ff */
[----:B--2---:R-:W-:Y:S05]  /*8ff0*/  @!P0 BRA `(.L_x_68) ;  /* 0xfffffffc00f08947 */ /* 0x004fea000383ffff */
[----:B------:R-:W-:Y:S05]  /*9000*/  BRA `(.L_x_170) ;  /* 0xffffffa400f07947 */ /* 0x000fea000383ffff */
.L_x_70:
[----:B------:R-:W-:-:S07]  /*9010*/  MOV R0, UR7 ;  /* 0x0000000700007c02 */ /* 0x000fce0008000f00 */
.L_x_171:
[----:B-1----:R1:W2:Y:S02]  /*9020*/  SYNCS.PHASECHK.TRANS64.TRYWAIT P0, [R0+URZ+0xe0], R5 ;  /* 0x0000e005000075a7 */ /* 0x0022a400080011ff */
[----:B--2---:R-:W-:Y:S05]  /*9030*/  @!P0 NANOSLEEP.SYNCS 0x989680 ;  /* 0x009896800000895d */ /* 0x004fea0003900000 */
[----:B------:R-:W2:Y:S02]  /*9040*/  @!P0 SYNCS.PHASECHK.TRANS64 P0, [R0+URZ+0xe0], R5 ;  /* 0x0000e005000085a7 */ /* 0x000ea400080010ff */
[----:B--2---:R-:W-:Y:S05]  /*9050*/  @!P0 BRA `(.L_x_171) ;  /* 0xfffffffc00f08947 */ /* 0x004fea000383ffff */
[----:B------:R-:W-:Y:S05]  /*9060*/  BRA `(.L_x_172) ;  /* 0xffffffa8003c7947 */ /* 0x000fea000383ffff */
.L_x_73:
[----:B------:R-:W-:Y:S07]  /*9070*/  MOV R0, UR6 ;  /* 0x0000000600007c02 */ /* 0x000fee0008000f00 */
.L_x_173:
[----:B-1----:R1:W2:Y:S02]  /*9080*/  SYNCS.PHASECHK.TRANS64.TRYWAIT P0, [R0+URZ], R5 ;  /* 0x00000005000075a7 */ /* 0x0022a400080011ff */
[----:B--2---:R-:W-:Y:S05]  /*9090*/  @!P0 NANOSLEEP.SYNCS 0x989680 ;  /* 0x009896800000895d */ /* 0x004fea0003900000 */
[----:B------:R-:W2:Y:S02]  /*90a0*/  @!P0 SYNCS.PHASECHK.TRANS64 P0, [R0+URZ], R5 ;  /* 0x00000005000085a7 */ /* 0x000ea400080010ff */
[----:B--2---:R-:W-:Y:S05]  /*90b0*/  @!P0 BRA `(.L_x_173) ;  /* 0xfffffffc00f08947 */ /* 0x004fea000383ffff */
[----:B------:R-:W-:Y:S05]  /*90c0*/  BRA `(.L_x_72) ;  /* 0xffffffa800507947 */ /* 0x000fea000383ffff */
.L_x_77:
[----:B-1----:R-:W-:-:S07]  /*90d0*/  MOV R0, UR7 ;  /* 0x0000000700007c02 */ /* 0x002fce0008000f00 */
.L_x_174:
[----:B-1----:R1:W2:Y:S02]  /*90e0*/  SYNCS.PHASECHK.TRANS64.TRYWAIT P0, [R0+URZ], R3 ;  /* 0x00000003000075a7 */ /* 0x0022a400080011ff */
[----:B--2---:R-:W-:Y:S05]  /*90f0*/  @!P0 NANOSLEEP.SYNCS 0x989680 ;  /* 0x009896800000895d */ /* 0x004fea0003900000 */
[----:B------:R-:W2:Y:S02]  /*9100*/  @!P0 SYNCS.PHASECHK.TRANS64 P0, [R0+URZ], R3 ;  /* 0x00000003000085a7 */ /* 0x000ea400080010ff */
[----:B--2---:R-:W-:Y:S05]  /*9110*/  @!P0 BRA `(.L_x_174) ;  /* 0xfffffffc00f08947 */ /* 0x004fea000383ffff */
[----:B------:R-:W-:Y:S05]  /*9120*/  BRA `(.L_x_175) ;  /* 0xffffffac00447947 */ /* 0x000fea000383ffff */
.L_x_78:
[----:B------:R-:W-:-:S07]  /*9130*/  MOV R0, UR7 ;  /* 0x0000000700007c02 */ /* 0x000fce0008000f00 */
.L_x_176:
[----:B-1----:R1:W2:Y:S02]  /*9140*/  SYNCS.PHASECHK.TRANS64.TRYWAIT P0, [R0+URZ], R3 ;  /* 0x00000003000075a7 */ /* 0x0022a400080011ff */
[----:B--2---:R-:W-:Y:S05]  /*9150*/  @!P0 NANOSLEEP.SYNCS 0x989680 ;  /* 0x009896800000895d */ /* 0x004fea0003900000 */
[----:B------:R-:W2:Y:S02]  /*9160*/  @!P0 SYNCS.PHASECHK.TRANS64 P0, [R0+URZ], R3 ;  /* 0x00000003000085a7 */ /* 0x000ea400080010ff */
[----:B--2---:R-:W-:Y:S05]  /*9170*/  @!P0 BRA `(.L_x_176) ;  /* 0xfffffffc00f08947 */ /* 0x004fea000383ffff */
[----:B------:R-:W-:Y:S05]  /*9180*/  BRA `(.L_x_177) ;  /* 0xffffffac00507947 */ /* 0x000fea000383ffff */
.L_x_79:
[----:B------:R-:W-:-:S07]  /*9190*/  MOV R0, UR7 ;  /* 0x0000000700007c02 */ /* 0x000fce0008000f00 */
.L_x_178:
[----:B-1----:R1:W2:Y:S02]  /*91a0*/  SYNCS.PHASECHK.TRANS64.TRYWAIT P0, [R0+URZ], R3 ;  /* 0x00000003000075a7 */ /* 0x0022a400080011ff */
[----:B--2---:R-:W-:Y:S05]  /*91b0*/  @!P0 NANOSLEEP.SYNCS 0x989680 ;  /* 0x009896800000895d */ /* 0x004fea0003900000 */
[----:B------:R-:W2:Y:S02]  /*91c0*/  @!P0 SYNCS.PHASECHK.TRANS64 P0, [R0+URZ], R3 ;  /* 0x00000003000085a7 */ /* 0x000ea400080010ff */
[----:B--2---:R-:W-:Y:S05]  /*91d0*/  @!P0 BRA `(.L_x_178) ;  /* 0xfffffffc00f08947 */ /* 0x004fea000383ffff */
[----:B------:R-:W-:Y:S05]  /*91e0*/  BRA `(.L_x_179) ;  /* 0xffffffac005c7947 */ /* 0x000fea000383ffff */
.L_x_82:
[----:B------:R-:W-:-:S07]  /*91f0*/  MOV R0, UR5 ;  /* 0x0000000500007c02 */ /* 0x000fce0008000f00 */
.L_x_180:
[----:B-1----:R1:W2:Y:S02]  /*9200*/  SYNCS.PHASECHK.TRANS64.TRYWAIT P1, [R0+URZ+0x120], R3 ;  /* 0x00012003000075a7 */ /* 0x0022a400080211ff */
[----:B--2---:R-:W-:Y:S05]  /*9210*/  @!P1 NANOSLEEP.SYNCS 0x989680 ;  /* 0x009896800000995d */ /* 0x004fea0003900000 */
[----:B------:R-:W2:Y:S02]  /*9220*/  @!P1 SYNCS.PHASECHK.TRANS64 P1, [R0+URZ+0x120], R3 ;  /* 0x00012003000095a7 */ /* 0x000ea400080210ff */
[----:B--2---:R-:W-:Y:S05]  /*9230*/  @!P1 BRA `(.L_x_180) ;  /* 0xfffffffc00f09947 */ /* 0x004fea000383ffff */
[----:B------:R-:W-:Y:S05]  /*9240*/  BRA `(.L_x_181) ;  /* 0xffffffac00a87947 */ /* 0x000fea000383ffff */
.L_x_87:
[----:B--2---:R2:W3:Y:S02]  /*9250*/  SYNCS.PHASECHK.TRANS64.TRYWAIT P0, [R0+URZ+0xa0], R3 ;  /* 0x0000a003000075a7 */ /* 0x0044e400080011ff */
[----:B---3--:R-:W-:Y:S05]  /*9260*/  @!P0 NANOSLEEP.SYNCS 0x989680 ;  /* 0x009896800000895d */ /* 0x008fea0003900000 */
[----:B------:R-:W3:Y:S02]  /*9270*/  @!P0 SYNCS.PHASECHK.TRANS64 P0, [R0+URZ+0xa0], R3 ;  /* 0x0000a003000085a7 */ /* 0x000ee400080010ff */
[----:B---3--:R-:W-:Y:S05]  /*9280*/  @!P0 BRA `(.L_x_87) ;  /* 0xfffffffc00f08947 */ /* 0x008fea000383ffff */
[----:B------:R-:W-:Y:S05]  /*9290*/  BRA `(.L_x_182) ;  /* 0xffffffb000ac7947 */ /* 0x000fea000383ffff */
.L_x_90:
[----:B------:R-:W-:Y:S07]  /*92a0*/  MOV R0, UR4 ;  /* 0x0000000400007c02 */ /* 0x000fee0008000f00 */
.L_x_183:
[----:B--2---:R2:W3:Y:S02]  /*92b0*/  SYNCS.PHASECHK.TRANS64.TRYWAIT P0, [R0+URZ+0x98], R3 ;  /* 0x00009803000075a7 */ /* 0x0044e400080011ff */
[----:B---3--:R-:W-:Y:S05]  /*92c0*/  @!P0 NANOSLEEP.SYNCS 0x989680 ;  /* 0x009896800000895d */ /* 0x008fea0003900000 */
[----:B------:R-:W3:Y:S02]  /*92d0*/  @!P0 SYNCS.PHASECHK.TRANS64 P0, [R0+URZ+0x98], R3 ;  /* 0x00009803000085a7 */ /* 0x000ee400080010ff */
[----:B---3--:R-:W-:Y:S05]  /*92e0*/  @!P0 BRA `(.L_x_183) ;  /* 0xfffffffc00f08947 */ /* 0x008fea000383ffff */
[----:B------:R-:W-:Y:S05]  /*92f0*/  BRA `(.L_x_89) ;  /* 0xffffffb4008c7947 */ /* 0x000fea000383ffff */
.L_x_93:
[----:B------:R-:W-:Y:S07]  /*9300*/  MOV R3, UR4 ;  /* 0x0000000400037c02 */ /* 0x000fee0008000f00 */
.L_x_184:
[----:B-1----:R1:W2:Y:S02]  /*9310*/  SYNCS.PHASECHK.TRANS64.TRYWAIT P0, [R3+URZ+0x70], R12 ;  /* 0x0000700c030075a7 */ /* 0x0022a400080011ff */
[----:B--2---:R-:W-:Y:S05]  /*9320*/  @!P0 NANOSLEEP.SYNCS 0x989680 ;  /* 0x009896800000895d */ /* 0x004fea0003900000 */
[----:B------:R-:W2:Y:S02]  /*9330*/  @!P0 SYNCS.PHASECHK.TRANS64 P0, [R3+URZ+0x70], R12 ;  /* 0x0000700c030085a7 */ /* 0x000ea400080010ff */
[----:B--2---:R-:W-:Y:S05]  /*9340*/  @!P0 BRA `(.L_x_184) ;  /* 0xfffffffc00f08947 */ /* 0x004fea000383ffff */
[----:B------:R-:W-:Y:S05]  /*9350*/  BRA `(.L_x_185) ;  /* 0xffffffb800087947 */ /* 0x000fea000383ffff */
.L_x_94:
[----:B-1----:R-:W-:Y:S07]  /*9360*/  MOV R3, UR4 ;  /* 0x0000000400037c02 */ /* 0x002fee0008000f00 */
.L_x_186:
[----:B-1----:R1:W2:Y:S02]  /*9370*/  SYNCS.PHASECHK.TRANS64.TRYWAIT P0, [R3+URZ+0x78], R12 ;  /* 0x0000780c030075a7 */ /* 0x0022a400080011ff */
[----:B--2---:R-:W-:Y:S05]  /*9380*/  @!P0 NANOSLEEP.SYNCS 0x989680 ;  /* 0x009896800000895d */ /* 0x004fea0003900000 */
[----:B------:R-:W2:Y:S02]  /*9390*/  @!P0 SYNCS.PHASECHK.TRANS64 P0, [R3+URZ+0x78], R12 ;  /* 0x0000780c030085a7 */ /* 0x000ea400080010ff */
[----:B--2---:R-:W-:Y:S05]  /*93a0*/  @!P0 BRA `(.L_x_186) ;  /* 0xfffffffc00f08947 */ /* 0x004fea000383ffff */
[----:B------:R-:W-:Y:S05]  /*93b0*/  BRA `(.L_x_187) ;  /* 0xffffffb800647947 */ /* 0x000fea000383ffff */
.L_x_95:
[----:B-1----:R-:W-:Y:S07]  /*93c0*/  MOV R3, UR4 ;  /* 0x0000000400037c02 */ /* 0x002fee0008000f00 */
.L_x_188:
[----:B-1----:R1:W2:Y:S02]  /*93d0*/  SYNCS.PHASECHK.TRANS64.TRYWAIT P0, [R3+URZ+0x80], R12 ;  /* 0x0000800c030075a7 */ /* 0x0022a400080011ff */
[----:B--2---:R-:W-:Y:S05]  /*93e0*/  @!P0 NANOSLEEP.SYNCS 0x989680 ;  /* 0x009896800000895d */ /* 0x004fea0003900000 */
[----:B------:R-:W2:Y:S02]  /*93f0*/  @!P0 SYNCS.PHASECHK.TRANS64 P0, [R3+URZ+0x80], R12 ;  /* 0x0000800c030085a7 */ /* 0x000ea400080010ff */
[----:B--2---:R-:W-:Y:S05]  /*9400*/  @!P0 BRA `(.L_x_188) ;  /* 0xfffffffc00f08947 */ /* 0x004fea000383ffff */
[----:B------:R-:W-:Y:S05]  /*9410*/  BRA `(.L_x_189) ;  /* 0xffffffb800c07947 */ /* 0x000fea000383ffff */
.L_x_96:
[----:B------:R-:W-:Y:S07]  /*9420*/  MOV R3, UR4 ;  /* 0x0000000400037c02 */ /* 0x000fee0008000f00 */
.L_x_190:
[----:B-1----:R1:W2:Y:S02]  /*9430*/  SYNCS.PHASECHK.TRANS64.TRYWAIT P0, [R3+URZ+0x88], R12 ;  /* 0x0000880c030075a7 */ /* 0x0022a400080011ff */
[----:B--2---:R-:W-:Y:S05]  /*9440*/  @!P0 NANOSLEEP.SYNCS 0x989680 ;  /* 0x009896800000895d */ /* 0x004fea0003900000 */
[----:B------:R-:W2:Y:S02]  /*9450*/  @!P0 SYNCS.PHASECHK.TRANS64 P0, [R3+URZ+0x88], R12 ;  /* 0x0000880c030085a7 */ /* 0x000ea400080010ff */
[----:B--2---:R-:W-:Y:S05]  /*9460*/  @!P0 BRA `(.L_x_190) ;  /* 0xfffffffc00f08947 */ /* 0x004fea000383ffff */
[----:B------:R-:W-:Y:S05]  /*9470*/  BRA `(.L_x_191) ;  /* 0xffffffbc00607947 */ /* 0x000fea000383ffff */
.L_x_98:
[----:B------:R-:W-:-:S07]  /*9480*/  MOV R0, UR4 ;  /* 0x0000000400007c02 */ /* 0x000fce0008000f00 */
.L_x_192:
[----:B-1----:R1:W3:Y:S02]  /*9490*/  SYNCS.PHASECHK.TRANS64.TRYWAIT P0, [R0+URZ+0x70], R3 ;  /* 0x00007003000075a7 */ /* 0x0022e400080011ff */
[----:B---3--:R-:W-:Y:S05]  /*94a0*/  @!P0 NANOSLEEP.SYNCS 0x989680 ;  /* 0x009896800000895d */ /* 0x008fea0003900000 */
[----:B------:R-:W3:Y:S02]  /*94b0*/  @!P0 SYNCS.PHASECHK.TRANS64 P0, [R0+URZ+0x70], R3 ;  /* 0x00007003000085a7 */ /* 0x000ee400080010ff */
[----:B---3--:R-:W-:Y:S05]  /*94c0*/  @!P0 BRA `(.L_x_192) ;  /* 0xfffffffc00f08947 */ /* 0x008fea000383ffff */
[----:B------:R-:W-:Y:S05]  /*94d0*/  BRA `(.L_x_193) ;  /* 0xffffffbc00e87947 */ /* 0x000fea000383ffff */
.L_x_99:
[----:B-1----:R-:W-:-:S07]  /*94e0*/  MOV R0, UR4 ;  /* 0x0000000400007c02 */ /* 0x002fce0008000f00 */
.L_x_194:
[----:B-1----:R1:W3:Y:S02]  /*94f0*/  SYNCS.PHASECHK.TRANS64.TRYWAIT P0, [R0+URZ+0x78], R3 ;  /* 0x00007803000075a7 */ /* 0x0022e400080011ff */
[----:B---3--:R-:W-:Y:S05]  /*9500*/  @!P0 NANOSLEEP.SYNCS 0x989680 ;  /* 0x009896800000895d */ /* 0x008fea0003900000 */
[----:B------:R-:W3:Y:S02]  /*9510*/  @!P0 SYNCS.PHASECHK.TRANS64 P0, [R0+URZ+0x78], R3 ;  /* 0x00007803000085a7 */ /* 0x000ee400080010ff */
[----:B---3--:R-:W-:Y:S05]  /*9520*/  @!P0 BRA `(.L_x_194) ;  /* 0xfffffffc00f08947 */ /* 0x008fea000383ffff */
[----:B------:R-:W-:Y:S05]  /*9530*/  BRA `(.L_x_195) ;  /* 0xffffffbc00d87947 */ /* 0x000fea000383ffff */
.L_x_100:
[----:B-1----:R-:W-:-:S07]  /*9540*/  MOV R0, UR4 ;  /* 0x0000000400007c02 */ /* 0x002fce0008000f00 */
.L_x_196:
[----:B-1----:R1:W3:Y:S02]  /*9550*/  SYNCS.PHASECHK.TRANS64.TRYWAIT P0, [R0+URZ+0x80], R3 ;  /* 0x00008003000075a7 */ /* 0x0022e400080011ff */
[----:B---3--:R-:W-:Y:S05]  /*9560*/  @!P0 NANOSLEEP.SYNCS 0x989680 ;  /* 0x009896800000895d */ /* 0x008fea0003900000 */
[----:B------:R-:W3:Y:S02]  /*9570*/  @!P0 SYNCS.PHASECHK.TRANS64 P0, [R0+URZ+0x80], R3 ;  /* 0x00008003000085a7 */ /* 0x000ee400080010ff */
[----:B---3--:R-:W-:Y:S05]  /*9580*/  @!P0 BRA `(.L_x_196) ;  /* 0xfffffffc00f08947 */ /* 0x008fea000383ffff */
[----:B------:R-:W-:Y:S05]  /*9590*/  BRA `(.L_x_197) ;  /* 0xffffffbc00c87947 */ /* 0x000fea000383ffff */
.L_x_102:
[----:B--2---:R2:W3:Y:S02]  /*95a0*/  SYNCS.PHASECHK.TRANS64.TRYWAIT P0, [R0+URZ+0xa0], R3 ;  /* 0x0000a003000075a7 */ /* 0x0044e400080011ff */
[----:B---3--:R-:W-:Y:S05]  /*95b0*/  @!P0 NANOSLEEP.SYNCS 0x989680 ;  /* 0x009896800000895d */ /* 0x008fea0003900000 */
[----:B------:R-:W3:Y:S02]  /*95c0*/  @!P0 SYNCS.PHASECHK.TRANS64 P0, [R0+URZ+0xa0], R3 ;  /* 0x0000a003000085a7 */ /* 0x000ee400080010ff */
[----:B---3--:R-:W-:Y:S05]  /*95d0*/  @!P0 BRA `(.L_x_102) ;  /* 0xfffffffc00f08947 */ /* 0x008fea000383ffff */
[----:B------:R-:W-:Y:S05]  /*95e0*/  BRA `(.L_x_198) ;  /* 0xffffffc0009c7947 */ /* 0x000fea000383ffff */
.L_x_113:
[----:B-1----:R-:W-:Y:S04]  /*95f0*/  MOV R0, UR44 ;  /* 0x0000002c00007c02 */ /* 0x002fe80008000f00 */
[----:B------:R1:W2:Y:S03]  /*9600*/  SYNCS.PHASECHK.TRANS64.TRYWAIT P1, [R0+URZ+0x50], R5 ;  /* 0x00005005000075a7 */ /* 0x0002a600080211ff */
[----:B--2---:R-:W-:Y:S05]  /*9610*/  @!P1 NANOSLEEP.SYNCS 0x989680 ;  /* 0x009896800000995d */ /* 0x004fea0003900000 */
[----:B------:R-:W2:Y:S02]  /*9620*/  @!P1 SYNCS.PHASECHK.TRANS64 P1, [R0+URZ+0x50], R5 ;  /* 0x00005005000095a7 */ /* 0x000ea400080210ff */
[----:B--2---:R-:W-:Y:S05]  /*9630*/  @!P1 BRA `(.L_x_113) ;  /* 0xfffffffc00ec9947 */ /* 0x004fea000383ffff */
[----:B------:R-:W-:Y:S05]  /*9640*/  BRA `(.L_x_112) ;  /* 0xffffffcc00947947 */ /* 0x000fea000383ffff */
.L_x_115:
[----:B-1----:R1:W4:Y:S02]  /*9650*/  SYNCS.PHASECHK.TRANS64.TRYWAIT P0, [R78+URZ+0xc0], R3 ;  /* 0x0000c0034e0075a7 */ /* 0x00232400080011ff */
[----:B----4-:R-:W-:Y:S05]  /*9660*/  @!P0 NANOSLEEP.SYNCS 0x989680 ;  /* 0x009896800000895d */ /* 0x010fea0003900000 */
[----:B------:R-:W4:Y:S02]  /*9670*/  @!P0 SYNCS.PHASECHK.TRANS64 P0, [R78+URZ+0xc0], R3 ;  /* 0x0000c0034e0085a7 */ /* 0x000f2400080010ff */
[----:B----4-:R-:W-:Y:S05]  /*9680*/  @!P0 BRA `(.L_x_115) ;  /* 0xfffffffc00f08947 */ /* 0x010fea000383ffff */
[----:B------:R-:W-:Y:S05]  /*9690*/  BRA `(.L_x_114) ;  /* 0xffffffcc00b47947 */ /* 0x000fea000383ffff */
.L_x_124:
[----:B--2---:R2:W3:Y:S02]  /*96a0*/  SYNCS.PHASECHK.TRANS64.TRYWAIT P0, [R3+URZ+0x50], R0 ;  /* 0x00005000030075a7 */ /* 0x0044e400080011ff */
[----:B---3--:R-:W-:Y:S05]  /*96b0*/  @!P0 NANOSLEEP.SYNCS 0x989680 ;  /* 0x009896800000895d */ /* 0x008fea0003900000 */
[----:B------:R-:W3:Y:S02]  /*96c0*/  @!P0 SYNCS.PHASECHK.TRANS64 P0, [R3+URZ+0x50], R0 ;  /* 0x00005000030085a7 */ /* 0x000ee400080010ff */
[----:B---3--:R-:W-:Y:S05]  /*96d0*/  @!P0 BRA `(.L_x_124) ;  /* 0xfffffffc00f08947 */ /* 0x008fea000383ffff */
[----:B------:R-:W-:Y:S05]  /*96e0*/  BRA `(.L_x_123) ;  /* 0xffffffd400c07947 */ /* 0x000fea000383ffff */
.L_x_132:
[----:B--2---:R2:W3:Y:S02]  /*96f0*/  SYNCS.PHASECHK.TRANS64.TRYWAIT P0, [R87+URZ+0x50], R4 ;  /* 0x00005004570075a7 */ /* 0x0044e400080011ff */
[----:B---3--:R-:W-:Y:S05]  /*9700*/  @!P0 NANOSLEEP.SYNCS 0x989680 ;  /* 0x009896800000895d */ /* 0x008fea0003900000 */
[----:B------:R-:W3:Y:S02]  /*9710*/  @!P0 SYNCS.PHASECHK.TRANS64 P0, [R87+URZ+0x50], R4 ;  /* 0x00005004570085a7 */ /* 0x000ee400080010ff */
[----:B---3--:R-:W-:Y:S05]  /*9720*/  @!P0 BRA `(.L_x_132) ;  /* 0xfffffffc00f08947 */ /* 0x008fea000383ffff */
[----:B------:R-:W-:Y:S05]  /*9730*/  BRA `(.L_x_131) ;  /* 0xffffffdc00dc7947 */ /* 0x000fea000383ffff */
.L_x_140:
[----:B--2---:R2:W3:Y:S02]  /*9740*/  SYNCS.PHASECHK.TRANS64.TRYWAIT P0, [R92+URZ+0x50], R3 ;  /* 0x000050035c0075a7 */ /* 0x0044e400080011ff */
[----:B---3--:R-:W-:Y:S05]  /*9750*/  @!P0 NANOSLEEP.SYNCS 0x989680 ;  /* 0x009896800000895d */ /* 0x008fea0003900000 */
[----:B------:R-:W3:Y:S02]  /*9760*/  @!P0 SYNCS.PHASECHK.TRANS64 P0, [R92+URZ+0x50], R3 ;  /* 0x000050035c0085a7 */ /* 0x000ee400080010ff */
[----:B---3--:R-:W-:Y:S05]  /*9770*/  @!P0 BRA `(.L_x_140) ;  /* 0xfffffffc00f08947 */ /* 0x008fea000383ffff */
[----:B------:R-:W-:Y:S05]  /*9780*/  BRA `(.L_x_139) ;  /* 0xffffffe400f87947 */ /* 0x000fea000383ffff */
        .weak           $__internal_0_$__cuda_sm10x_tcgen05_guardrail_trap_col_being_dealloced_not_returned_by_alloc
        .type           $__internal_0_$__cuda_sm10x_tcgen05_guardrail_trap_col_being_dealloced_not_returned_by_alloc,@function
        .size           $__internal_0_$__cuda_sm10x_tcgen05_guardrail_trap_col_being_dealloced_not_returned_by_alloc,($__internal_1_$__cuda_sm10x_tcgen05_guardrail_trap_phase_invalid_during_alloc - $__internal_0_$__cuda_sm10x_tcgen05_guardrail_trap_col_being_dealloced_not_returned_by_alloc)
$__internal_0_$__cuda_sm10x_tcgen05_guardrail_trap_col_being_dealloced_not_returned_by_alloc:
[----:B------:R-:W-:Y:S05]  /*9790*/  BPT.TRAP 0x1 ;  /* 0x000000040000795c */ /* 0x000fea0000300000 */
[----:B------:R-:W-:-:S04]  /*97a0*/  HFMA2 R3, -RZ, RZ, 0, 0 ;  /* 0x00000000ff037431 */ /* 0x000fc800000001ff */
[----:B------:R-:W-:Y:S05]  /*97b0*/  RET.REL.NODEC R2 `(_ZN7cutlass13device_kernelINS_4gemm6kernel13GemmUniversalIN4cute5tupleIJiiiiEEENS1_10collective13CollectiveMmaINS1_35MainloopSm100TmaUmmaWarpSpecializedILi5ELi2ELi4ENS5_IJNS4_1CILi2EEENSA_ILi4EEENSA_ILi1EEEEEEEENS5_IJNSA_ILi128EEESG_NSA_ILi64EEEEEENS_6half_tENS5_IJSD_llEEESJ_SK_NS4_8TiledMMAINS4_8MMA_AtomIJNS4_26SM100_MMA_F16BF16_2x1SM_SSISJ_SJ_fLi128ELi128ELNS4_4UMMA5MajorE1ELSP_1ELNSO_7ScaleInE0ELSQ_0EEEEEENS4_6LayoutINS5_IJSD_SD_SD_EEENS5_IJNSA_ILi0EEESV_SV_EEEEENS5_IJNS4_10UnderscoreESY_SY_EEEEENS4_28SM100_TMA_2SM_LOAD_MULTICASTENS4_14ComposedLayoutINS4_7SwizzleILi3ELi4ELi3EEENS4_18smem_ptr_flag_bitsILi16EEENST_INS5_IJSH_NSA_ILi8EEEEEENS5_IJSD_SH_EEEEEEEvNS4_8identityENS4_18SM100_TMA_2SM_LOADES1B_vS1C_EENS_8epilogue10collective18CollectiveEpilogueINS1F_23Sm100TmaWarpSpecializedILi4ELi2ELi16ELb1ELb0EEEJNS5_IJSH_SG_SH_EEENS5_IJNST_ISH_SD_EENST_INS5_IJNSA_ILi16EEESB_EEES19_EEEEESJ_NS5_IJlSD_lEEESJ_S1Q_NS1F_6fusion15FusionCallbacksIS1J_NS1R_17LinearCombinationISJ_fSJ_fLNS_15FloatRoundStyleE2EEES1K_S1P_JEEENS4_5SM1004TMEM4LOAD26SM100_TMEM_LOAD_32dp32b16xENS4_13SM90_TMA_LOADENS12_INS13_ILi1ELi4ELi3EEES16_NST_INS5_IJS17_S1M_EEENS5_IJS1M_SD_EEEEEEENS4_39AutoVectorizingCopyWithAssumedAlignmentILi128EEENS4_14SM90_TMA_STOREES26_S28_S28_EEEvvEEEEvNT_6ParamsE) ;  /* 0xffffff6802107950 */ /* 0x000fea0003c3ffff */
        .weak           $__internal_1_$__cuda_sm10x_tcgen05_guardrail_trap_phase_invalid_during_alloc
        .type           $__internal_1_$__cuda_sm10x_tcgen05_guardrail_trap_phase_invalid_during_alloc,@function
        .size           $__internal_1_$__cuda_sm10x_tcgen05_guardrail_trap_phase_invalid_during_alloc,($__internal_2_$__cuda_sm10x_tcgen05_guardrail_trap_unallocated_columns_being_dealloced - $__internal_1_$__cuda_sm10x_tcgen05_guardrail_trap_phase_invalid_during_alloc)
$__internal_1_$__cuda_sm10x_tcgen05_guardrail_trap_phase_invalid_during_alloc:
[----:B------:R-:W-:Y:S05]  /*97c0*/  BPT.TRAP 0x1 ;  /* 0x000000040000795c */ /* 0x000fea0000300000 */
[----:B------:R-:W-:-:S04]  /*97d0*/  MOV R3, 0x0 ;  /* 0x0000000000037802 */ /* 0x000fc80000000f00 */
[----:B------:R-:W-:Y:S05]  /*97e0*/  RET.REL.NODEC R2 `(_ZN7cutlass13device_kernelINS_4gemm6kernel13GemmUniversalIN4cute5tupleIJiiiiEEENS1_10collective13CollectiveMmaINS1_35MainloopSm100TmaUmmaWarpSpecializedILi5ELi2ELi4ENS5_IJNS4_1CILi2EEENSA_ILi4EEENSA_ILi1EEEEEEEENS5_IJNSA_ILi128EEESG_NSA_ILi64EEEEEENS_6half_tENS5_IJSD_llEEESJ_SK_NS4_8TiledMMAINS4_8MMA_AtomIJNS4_26SM100_MMA_F16BF16_2x1SM_SSISJ_SJ_fLi128ELi128ELNS4_4UMMA5MajorE1ELSP_1ELNSO_7ScaleInE0ELSQ_0EEEEEENS4_6LayoutINS5_IJSD_SD_SD_EEENS5_IJNSA_ILi0EEESV_SV_EEEEENS5_IJNS4_10UnderscoreESY_SY_EEEEENS4_28SM100_TMA_2SM_LOAD_MULTICASTENS4_14ComposedLayoutINS4_7SwizzleILi3ELi4ELi3EEENS4_18smem_ptr_flag_bitsILi16EEENST_INS5_IJSH_NSA_ILi8EEEEEENS5_IJSD_SH_EEEEEEEvNS4_8identityENS4_18SM100_TMA_2SM_LOADES1B_vS1C_EENS_8epilogue10collective18CollectiveEpilogueINS1F_23Sm100TmaWarpSpecializedILi4ELi2ELi16ELb1ELb0EEEJNS5_IJSH_SG_SH_EEENS5_IJNST_ISH_SD_EENST_INS5_IJNSA_ILi16EEESB_EEES19_EEEEESJ_NS5_IJlSD_lEEESJ_S1Q_NS1F_6fusion15FusionCallbacksIS1J_NS1R_17LinearCombinationISJ_fSJ_fLNS_15FloatRoundStyleE2EEES1K_S1P_JEEENS4_5SM1004TMEM4LOAD26SM100_TMEM_LOAD_32dp32b16xENS4_13SM90_TMA_LOADENS12_INS13_ILi1ELi4ELi3EEES16_NST_INS5_IJS17_S1M_EEENS5_IJS1M_SD_EEEEEEENS4_39AutoVectorizingCopyWithAssumedAlignmentILi128EEENS4_14SM90_TMA_STOREES26_S28_S28_EEEvvEEEEvNT_6ParamsE) ;  /* 0xffffff6802047950 */ /* 0x000fea0003c3ffff */
        .weak           $__internal_2_$__cuda_sm10x_tcgen05_guardrail_trap_unallocated_columns_being_dealloced
        .type           $__internal_2_$__cuda_sm10x_tcgen05_guardrail_trap_unallocated_columns_being_dealloced,@function
        .size           $__internal_2_$__cuda_sm10x_tcgen05_guardrail_trap_unallocated_columns_being_dealloced,(.L_x_200 - $__internal_2_$__cuda_sm10x_tcgen05_guardrail_trap_unallocated_columns_being_dealloced)
$__internal_2_$__cuda_sm10x_tcgen05_guardrail_trap_unallocated_columns_being_dealloced:
[----:B------:R-:W-:Y:S05]  /*97f0*/  BPT.TRAP 0x1 ;  /* 0x000000040000795c */ /* 0x000fea0000300000 */
[----:B------:R-:W-:-:S04]  /*9800*/  HFMA2 R3, -RZ, RZ, 0, 0 ;  /* 0x00000000ff037431 */ /* 0x000fc800000001ff */
[----:B------:R-:W-:Y:S05]  /*9810*/  RET.REL.NODEC R2 `(_ZN7cutlass13device_kernelINS_4gemm6kernel13GemmUniversalIN4cute5tupleIJiiiiEEENS1_10collective13CollectiveMmaINS1_35MainloopSm100TmaUmmaWarpSpecializedILi5ELi2ELi4ENS5_IJNS4_1CILi2EEENSA_ILi4EEENSA_ILi1EEEEEEEENS5_IJNSA_ILi128EEESG_NSA_ILi64EEEEEENS_6half_tENS5_IJSD_llEEESJ_SK_NS4_8TiledMMAINS4_8MMA_AtomIJNS4_26SM100_MMA_F16BF16_2x1SM_SSISJ_SJ_fLi128ELi128ELNS4_4UMMA5MajorE1ELSP_1ELNSO_7ScaleInE0ELSQ_0EEEEEENS4_6LayoutINS5_IJSD_SD_SD_EEENS5_IJNSA_ILi0EEESV_SV_EEEEENS5_IJNS4_10UnderscoreESY_SY_EEEEENS4_28SM100_TMA_2SM_LOAD_MULTICASTENS4_14ComposedLayoutINS4_7SwizzleILi3ELi4ELi3EEENS4_18smem_ptr_flag_bitsILi16EEENST_INS5_IJSH_NSA_ILi8EEEEEENS5_IJSD_SH_EEEEEEEvNS4_8identityENS4_18SM100_TMA_2SM_LOADES1B_vS1C_EENS_8epilogue10collective18CollectiveEpilogueINS1F_23Sm100TmaWarpSpecializedILi4ELi2ELi16ELb1ELb0EEEJNS5_IJSH_SG_SH_EEENS5_IJNST_ISH_SD_EENST_INS5_IJNSA_ILi16EEESB_EEES19_EEEEESJ_NS5_IJlSD_lEEESJ_S1Q_NS1F_6fusion15FusionCallbacksIS1J_NS1R_17LinearCombinationISJ_fSJ_fLNS_15FloatRoundStyleE2EEES1K_S1P_JEEENS4_5SM1004TMEM4LOAD26SM100_TMEM_LOAD_32dp32b16xENS4_13SM90_TMA_LOADENS12_INS13_ILi1ELi4ELi3EEES16_NST_INS5_IJS17_S1M_EEENS5_IJS1M_SD_EEEEEEENS4_39AutoVectorizingCopyWithAssumedAlignmentILi128EEENS4_14SM90_TMA_STOREES26_S28_S28_EEEvvEEEEvNT_6ParamsE) ;  /* 0xffffff6402f87950 */ /* 0x000fea0003c3ffff */
.L_x_199:
[----:B------:R-:W-:-:S00]  /*9820*/  BRA `(.L_x_199) ;  /* 0xfffffffc00fc7947 */ /* 0x000fc0000383ffff */
[----:B------:R-:W-:-:S00]  /*9830*/  NOP ;  /* 0x0000000000007918 */ /* 0x000fc00000000000 */
        /* <DEDUP_REMOVED lines=12> */
.L_x_200:


//--------------------- .nv.global.init           --------------------------
	.section	.nv.global.init,"aw",@progbits
.nv.global.init:
	.type		$str$27,@object
	.size		$str$27,($str$28 - $str$27)
$str$27:
        /*0000*/ 	.byte	0x28, 0x61, 0x64, 0x64, 0x72, 0x65, 0x73, 0x73, 0x20, 0x26, 0x20, 0x6d, 0x61, 0x73, 0x6b, 0x29
        /*0010*/ 	.byte	0x20, 0x3d, 0x3d, 0x20, 0x30, 0x00
	.type		$str$28,@object
	.size		$str$28,($str$26 - $str$28)
$str$28:
        /*0016*/ 	.byte	0x2f, 0x74, 0x6d, 0x70, 0x2f, 0x63, 0x75, 0x74, 0x6c, 0x61, 0x73, 0x73, 0x5f, 0x73, 0x77, 0x65
        /*0026*/ 	.byte	0x65, 0x70, 0x5f, 0x73, 0x72, 0x63, 0x2f, 0x69, 0x6e, 0x63, 0x6c, 0x75, 0x64, 0x65, 0x2f, 0x63
        /*0036*/ 	.byte	0x75, 0x74, 0x65, 0x2f, 0x70, 0x6f, 0x69, 0x6e, 0x74, 0x65, 0x72, 0x5f, 0x66, 0x6c, 0x61, 0x67
        /*0046*/ 	.byte	0x67, 0x65, 0x64, 0x2e, 0x68, 0x70, 0x70, 0x00
	.type		$str$26,@object
	.size		$str$26,($str$25 - $str$26)
$str$26:
        /*004e*/ 	.byte	0x2f, 0x74, 0x6d, 0x70, 0x2f, 0x63, 0x75, 0x74, 0x6c, 0x61, 0x73, 0x73, 0x5f, 0x73, 0x77, 0x65
        /*005e*/ 	.byte	0x65, 0x70, 0x5f, 0x73, 0x72, 0x63, 0x2f, 0x69, 0x6e, 0x63, 0x6c, 0x75, 0x64, 0x65, 0x2f, 0x63
        /*006e*/ 	.byte	0x75, 0x74, 0x65, 0x2f, 0x61, 0x74, 0x6f, 0x6d, 0x2f, 0x63, 0x6f, 0x70, 0x79, 0x5f, 0x74, 0x72
        /*007e*/ 	.byte	0x61, 0x69, 0x74, 0x73, 0x5f, 0x73, 0x6d, 0x31, 0x30, 0x30, 0x2e, 0x68, 0x70, 0x70, 0x00
	.type		$str$25,@object
	.size		$str$25,(__unnamed_1 - $str$25)
$str$25:
        /*008d*/ 	.byte	0x28, 0x28, 0x75, 0x69, 0x6e, 0x74, 0x33, 0x32, 0x5f, 0x74, 0x28, 0x74, 0x68, 0x72, 0x65, 0x61
        /*009d*/ 	.byte	0x64, 0x49, 0x64, 0x78, 0x2e, 0x78, 0x29, 0x20, 0x2f, 0x20, 0x33, 0x32, 0x29, 0x20, 0x25, 0x20
        /*00ad*/ 	.byte	0x34, 0x29, 0x20, 0x3d, 0x3d, 0x20, 0x28, 0x28, 0x28, 0x74, 0x6d, 0x65, 0x6d, 0x5f, 0x61, 0x64
        /*00bd*/ 	.byte	0x64, 0x72, 0x20, 0x3e, 0x3e, 0x20, 0x31, 0x36, 0x29, 0x20, 0x2f, 0x20, 0x33, 0x32, 0x29, 0x20
        /*00cd*/ 	.byte	0x25, 0x20, 0x34, 0x29, 0x00
	.type		__unnamed_1,@object
	.size		__unnamed_1,(__unnamed_2 - __unnamed_1)
__unnamed_1:
        /*00d2*/ 	.byte	0x61, 0x75, 0x74, 0x6f, 0x20, 0x63, 0x75, 0x74, 0x65, 0x3a, 0x3a, 0x61, 0x73, 0x5f, 0x70, 0x6f
        /* <DEDUP_REMOVED lines=24> */
        /*0262*/ 	.byte	0x34, 0x38, 0x3e, 0x3e, 0x3e, 0x3e, 0x5d, 0x00
	.type		__unnamed_2,@object
	.size		__unnamed_2,(.L_2 - __unnamed_2)
__unnamed_2:
        /* <DEDUP_REMOVED lines=40> */
        /*04ea*/ 	.byte	0x3a, 0x3a, 0x43, 0x3c, 0x30, 0x3e, 0x3e, 0x3e, 0x3e, 0x5d, 0x00
.L_2:


//--------------------- .nv.shared._ZN7cutlass13device_kernelINS_4gemm6kernel13GemmUniversalIN4cute5tupleIJiiiiEEENS1_10collective13CollectiveMmaINS1_35MainloopSm100TmaUmmaWarpSpecializedILi5ELi2ELi4ENS5_IJNS4_1CILi2EEENSA_ILi4EEENSA_ILi1EEEEEEEENS5_IJNSA_ILi128EEESG_NSA_ILi64EEEEEENS_6half_tENS5_IJSD_llEEESJ_SK_NS4_8TiledMMAINS4_8MMA_AtomIJNS4_26SM100_MMA_F16BF16_2x1SM_SSISJ_SJ_fLi128ELi128ELNS4_4UMMA5MajorE1ELSP_1ELNSO_7ScaleInE0ELSQ_0EEEEEENS4_6LayoutINS5_IJSD_SD_SD_EEENS5_IJNSA_ILi0EEESV_SV_EEEEENS5_IJNS4_10UnderscoreESY_SY_EEEEENS4_28SM100_TMA_2SM_LOAD_MULTICASTENS4_14ComposedLayoutINS4_7SwizzleILi3ELi4ELi3EEENS4_18smem_ptr_flag_bitsILi16EEENST_INS5_IJSH_NSA_ILi8EEEEEENS5_IJSD_SH_EEEEEEEvNS4_8identityENS4_18SM100_TMA_2SM_LOADES1B_vS1C_EENS_8epilogue10collective18CollectiveEpilogueINS1F_23Sm100TmaWarpSpecializedILi4ELi2ELi16ELb1ELb0EEEJNS5_IJSH_SG_SH_EEENS5_IJNST_ISH_SD_EENST_INS5_IJNSA_ILi16EEESB_EEES19_EEEEESJ_NS5_IJlSD_lEEESJ_S1Q_NS1F_6fusion15FusionCallbacksIS1J_NS1R_17LinearCombinationISJ_fSJ_fLNS_15FloatRoundStyleE2EEES1K_S1P_JEEENS4_5SM1004TMEM4LOAD26SM100_TMEM_LOAD_32dp32b16xENS4_13SM90_TMA_LOADENS12_INS13_ILi1ELi4ELi3EEES16_NST_INS5_IJS17_S1M_EEENS5_IJS1M_SD_EEEEEEENS4_39AutoVectorizingCopyWithAssumedAlignmentILi128EEENS4_14SM90_TMA_STOREES26_S28_S28_EEEvvEEEEvNT_6ParamsE --------------------------
	.section	.nv.shared._ZN7cutlass13device_kernelINS_4gemm6kernel13GemmUniversalIN4cute5tupleIJiiiiEEENS1_10collective13CollectiveMmaINS1_35MainloopSm100TmaUmmaWarpSpecializedILi5ELi2ELi4ENS5_IJNS4_1CILi2EEENSA_ILi4EEENSA_ILi1EEEEEEEENS5_IJNSA_ILi128EEESG_NSA_ILi64EEEEEENS_6half_tENS5_IJSD_llEEESJ_SK_NS4_8TiledMMAINS4_8MMA_AtomIJNS4_26SM100_MMA_F16BF16_2x1SM_SSISJ_SJ_fLi128ELi128ELNS4_4UMMA5MajorE1ELSP_1ELNSO_7ScaleInE0ELSQ_0EEEEEENS4_6LayoutINS5_IJSD_SD_SD_EEENS5_IJNSA_ILi0EEESV_SV_EEEEENS5_IJNS4_10UnderscoreESY_SY_EEEEENS4_28SM100_TMA_2SM_LOAD_MULTICASTENS4_14ComposedLayoutINS4_7SwizzleILi3ELi4ELi3EEENS4_18smem_ptr_flag_bitsILi16EEENST_INS5_IJSH_NSA_ILi8EEEEEENS5_IJSD_SH_EEEEEEEvNS4_8identityENS4_18SM100_TMA_2SM_LOADES1B_vS1C_EENS_8epilogue10collective18CollectiveEpilogueINS1F_23Sm100TmaWarpSpecializedILi4ELi2ELi16ELb1ELb0EEEJNS5_IJSH_SG_SH_EEENS5_IJNST_ISH_SD_EENST_INS5_IJNSA_ILi16EEESB_EEES19_EEEEESJ_NS5_IJlSD_lEEESJ_S1Q_NS1F_6fusion15FusionCallbacksIS1J_NS1R_17LinearCombinationISJ_fSJ_fLNS_15FloatRoundStyleE2EEES1K_S1P_JEEENS4_5SM1004TMEM4LOAD26SM100_TMEM_LOAD_32dp32b16xENS4_13SM90_TMA_LOADENS12_INS13_ILi1ELi4ELi3EEES16_NST_INS5_IJS17_S1M_EEENS5_IJS1M_SD_EEEEEEENS4_39AutoVectorizingCopyWithAssumedAlignmentILi128EEENS4_14SM90_TMA_STOREES26_S28_S28_EEEvvEEEEvNT_6ParamsE,"aw",@nobits
	.sectionflags	@""
	.align	16
	.zero		1024


//--------------------- .nv.shared.reserved.0     --------------------------
	.section	.nv.shared.reserved.0,"aw",@nobits
	.weak		__nv_reservedSMEM_offset_0_alias
	.size		__nv_reservedSMEM_offset_0_alias, 0, 64
	.other		__nv_reservedSMEM_offset_0_alias,@"STO_CUDA_RESERVED_SHARED STV_DEFAULT"
__nv_reservedSMEM_offset_0_alias:
	.zero		0
.nv.shared.reserved.0:
	.zero		64
	.weak		__nv_reservedSMEM_tcgen05_partition
	.type		__nv_reservedSMEM_tcgen05_partition,@object
	.size		__nv_reservedSMEM_tcgen05_partition,(.L_0 - __nv_reservedSMEM_tcgen05_partition)
__nv_reservedSMEM_tcgen05_partition:
	.zero		32
.L_0:


//--------------------- .nv.global                --------------------------
	.section	.nv.global,"aw",@nobits
.nv.global:
	.type		_ZN40_INTERNAL_da0aaf87_4_k_cu_5ebcfc41_387284cute1_E,@object
	.size		_ZN40_INTERNAL_da0aaf87_4_k_cu_5ebcfc41_387284cute1_E,(_ZN40_INTERNAL_da0aaf87_4_k_cu_5ebcfc41_387284cuda3std3__45__cpo6cbeginE - _ZN40_INTERNAL_da0aaf87_4_k_cu_5ebcfc41_387284cute1_E)
_ZN40_INTERNAL_da0aaf87_4_k_cu_5ebcfc41_387284cute1_E:
	.zero		1
	.type		_ZN40_INTERNAL_da0aaf87_4_k_cu_5ebcfc41_387284cuda3std3__45__cpo6cbeginE,@object
	.size		_ZN40_INTERNAL_da0aaf87_4_k_cu_5ebcfc41_387284cuda3std3__45__cpo6cbeginE,(_ZN40_INTERNAL_da0aaf87_4_k_cu_5ebcfc41_387284cuda3std3__48in_placeE - _ZN40_INTERNAL_da0aaf87_4_k_cu_5ebcfc41_387284cuda3std3__45__cpo6cbeginE)
_ZN40_INTERNAL_da0aaf87_4_k_cu_5ebcfc41_387284cuda3std3__45__cpo6cbeginE:
	.zero		1
	.type		_ZN40_INTERNAL_da0aaf87_4_k_cu_5ebcfc41_387284cuda3std3__48in_placeE,@object
	.size		_ZN40_INTERNAL_da0aaf87_4_k_cu_5ebcfc41_387284cuda3std3__48in_placeE,(_ZN40_INTERNAL_da0aaf87_4_k_cu_5ebcfc41_387284cuda3std6ranges3__45__cpo9iter_moveE - _ZN40_INTERNAL_da0aaf87_4_k_cu_5ebcfc41_387284cuda3std3__48in_placeE)
_ZN40_INTERNAL_da0aaf87_4_k_cu_5ebcfc41_387284cuda3std3__48in_placeE:
	.zero		1
	.type		_ZN40_INTERNAL_da0aaf87_4_k_cu_5ebcfc41_387284cuda3std6ranges3__45__cpo9iter_moveE,@object
	.size		_ZN40_INTERNAL_da0aaf87_4_k_cu_5ebcfc41_387284cuda3std6ranges3__45__cpo9iter_moveE,(_ZN40_INTERNAL_da0aaf87_4_k_cu_5ebcfc41_387284cuda3std3__45__cpo5beginE - _ZN40_INTERNAL_da0aaf87_4_k_cu_5ebcfc41_387284cuda3std6ranges3__45__cpo9iter_moveE)
_ZN40_INTERNAL_da0aaf87_4_k_cu_5ebcfc41_387284cuda3std6ranges3__45__cpo9iter_moveE:
	.zero		1
	.type		_ZN40_INTERNAL_da0aaf87_4_k_cu_5ebcfc41_387284cuda3std3__45__cpo5beginE,@object
	.size		_ZN40_INTERNAL_da0aaf87_4_k_cu_5ebcfc41_387284cuda3std3__45__cpo5beginE,(_ZN40_INTERNAL_da0aaf87_4_k_cu_5ebcfc41_387284cuda3std3__442_GLOBAL__N__da0aaf87_4_k_cu_5ebcfc41_387286ignoreE - _ZN40_INTERNAL_da0aaf87_4_k_cu_5ebcfc41_387284cuda3std3__45__cpo5beginE)
_ZN40_INTERNAL_da0aaf87_4_k_cu_5ebcfc41_387284cuda3std3__45__cpo5beginE:
	.zero		1
	.type		_ZN40_INTERNAL_da0aaf87_4_k_cu_5ebcfc41_387284cuda3std3__442_GLOBAL__N__da0aaf87_4_k_cu_5ebcfc41_387286ignoreE,@object
	.size		_ZN40_INTERNAL_da0aaf87_4_k_cu_5ebcfc41_387284cuda3std3__442_GLOBAL__N__da0aaf87_4_k_cu_5ebcfc41_387286ignoreE,(_ZN40_INTERNAL_da0aaf87_4_k_cu_5ebcfc41_387284cute7productE - _ZN40_INTERNAL_da0aaf87_4_k_cu_5ebcfc41_387284cuda3std3__442_GLOBAL__N__da0aaf87_4_k_cu_5ebcfc41_387286ignoreE)
_ZN40_INTERNAL_da0aaf87_4_k_cu_5ebcfc41_387284cuda3std3__442_GLOBAL__N__da0aaf87_4_k_cu_5ebcfc41_387286ignoreE:
	.zero		1
	.type		_ZN40_INTERNAL_da0aaf87_4_k_cu_5ebcfc41_387284cute7productE,@object
	.size		_ZN40_INTERNAL_da0aaf87_4_k_cu_5ebcfc41_387284cute7productE,(_ZN40_INTERNAL_da0aaf87_4_k_cu_5ebcfc41_387284cuda3std3__45__cpo3endE - _ZN40_INTERNAL_da0aaf87_4_k_cu_5ebcfc41_387284cute7productE)
_ZN40_INTERNAL_da0aaf87_4_k_cu_5ebcfc41_387284cute7productE:
	.zero		1
	.type		_ZN40_INTERNAL_da0aaf87_4_k_cu_5ebcfc41_387284cuda3std3__45__cpo3endE,@object
	.size		_ZN40_INTERNAL_da0aaf87_4_k_cu_5ebcfc41_387284cuda3std3__45__cpo3endE,(_ZN40_INTERNAL_da0aaf87_4_k_cu_5ebcfc41_387284cuda3std3__419piecewise_constructE - _ZN40_INTERNAL_da0aaf87_4_k_cu_5ebcfc41_387284cuda3std3__45__cpo3endE)
_ZN40_INTERNAL_da0aaf87_4_k_cu_5ebcfc41_387284cuda3std3__45__cpo3endE:
	.zero		1
	.type		_ZN40_INTERNAL_da0aaf87_4_k_cu_5ebcfc41_387284cuda3std3__419piecewise_constructE,@object
	.size		_ZN40_INTERNAL_da0aaf87_4_k_cu_5ebcfc41_387284cuda3std3__419piecewise_constructE,(_ZN40_INTERNAL_da0aaf87_4_k_cu_5ebcfc41_387284cuda3std3__45__cpo4cendE - _ZN40_INTERNAL_da0aaf87_4_k_cu_5ebcfc41_387284cuda3std3__419piecewise_constructE)
_ZN40_INTERNAL_da0aaf87_4_k_cu_5ebcfc41_387284cuda3std3__419piecewise_constructE:
	.zero		1
	.type		_ZN40_INTERNAL_da0aaf87_4_k_cu_5ebcfc41_387284cuda3std3__45__cpo4cendE,@object
	.size		_ZN40_INTERNAL_da0aaf87_4_k_cu_5ebcfc41_387284cuda3std3__45__cpo4cendE,(_ZN40_INTERNAL_da0aaf87_4_k_cu_5ebcfc41_387284cuda3std6ranges3__45__cpo4swapE - _ZN40_INTERNAL_da0aaf87_4_k_cu_5ebcfc41_387284cuda3std3__45__cpo4cendE)
_ZN40_INTERNAL_da0aaf87_4_k_cu_5ebcfc41_387284cuda3std3__45__cpo4cendE:
	.zero		1
	.type		_ZN40_INTERNAL_da0aaf87_4_k_cu_5ebcfc41_387284cuda3std6ranges3__45__cpo4swapE,@object
	.size		_ZN40_INTERNAL_da0aaf87_4_k_cu_5ebcfc41_387284cuda3std6ranges3__45__cpo4swapE,(.L_10 - _ZN40_INTERNAL_da0aaf87_4_k_cu_5ebcfc41_387284cuda3std6ranges3__45__cpo4swapE)
_ZN40_INTERNAL_da0aaf87_4_k_cu_5ebcfc41_387284cuda3std6ranges3__45__cpo4swapE:
	.zero		1
.L_10:


//--------------------- .nv.constant0._ZN7cutlass13device_kernelINS_4gemm6kernel13GemmUniversalIN4cute5tupleIJiiiiEEENS1_10collective13CollectiveMmaINS1_35MainloopSm100TmaUmmaWarpSpecializedILi5ELi2ELi4ENS5_IJNS4_1CILi2EEENSA_ILi4EEENSA_ILi1EEEEEEEENS5_IJNSA_ILi128EEESG_NSA_ILi64EEEEEENS_6half_tENS5_IJSD_llEEESJ_SK_NS4_8TiledMMAINS4_8MMA_AtomIJNS4_26SM100_MMA_F16BF16_2x1SM_SSISJ_SJ_fLi128ELi128ELNS4_4UMMA5MajorE1ELSP_1ELNSO_7ScaleInE0ELSQ_0EEEEEENS4_6LayoutINS5_IJSD_SD_SD_EEENS5_IJNSA_ILi0EEESV_SV_EEEEENS5_IJNS4_10UnderscoreESY_SY_EEEEENS4_28SM100_TMA_2SM_LOAD_MULTICASTENS4_14ComposedLayoutINS4_7SwizzleILi3ELi4ELi3EEENS4_18smem_ptr_flag_bitsILi16EEENST_INS5_IJSH_NSA_ILi8EEEEEENS5_IJSD_SH_EEEEEEEvNS4_8identityENS4_18SM100_TMA_2SM_LOADES1B_vS1C_EENS_8epilogue10collective18CollectiveEpilogueINS1F_23Sm100TmaWarpSpecializedILi4ELi2ELi16ELb1ELb0EEEJNS5_IJSH_SG_SH_EEENS5_IJNST_ISH_SD_EENST_INS5_IJNSA_ILi16EEESB_EEES19_EEEEESJ_NS5_IJlSD_lEEESJ_S1Q_NS1F_6fusion15FusionCallbacksIS1J_NS1R_17LinearCombinationISJ_fSJ_fLNS_15FloatRoundStyleE2EEES1K_S1P_JEEENS4_5SM1004TMEM4LOAD26SM100_TMEM_LOAD_32dp32b16xENS4_13SM90_TMA_LOADENS12_INS13_ILi1ELi4ELi3EEES16_NST_INS5_IJS17_S1M_EEENS5_IJS1M_SD_EEEEEEENS4_39AutoVectorizingCopyWithAssumedAlignmentILi128EEENS4_14SM90_TMA_STOREES26_S28_S28_EEEvvEEEEvNT_6ParamsE --------------------------
	.section	.nv.constant0._ZN7cutlass13device_kernelINS_4gemm6kernel13GemmUniversalIN4cute5tupleIJiiiiEEENS1_10collective13CollectiveMmaINS1_35MainloopSm100TmaUmmaWarpSpecializedILi5ELi2ELi4ENS5_IJNS4_1CILi2EEENSA_ILi4EEENSA_ILi1EEEEEEEENS5_IJNSA_ILi128EEESG_NSA_ILi64EEEEEENS_6half_tENS5_IJSD_llEEESJ_SK_NS4_8TiledMMAINS4_8MMA_AtomIJNS4_26SM100_MMA_F16BF16_2x1SM_SSISJ_SJ_fLi128ELi128ELNS4_4UMMA5MajorE1ELSP_1ELNSO_7ScaleInE0ELSQ_0EEEEEENS4_6LayoutINS5_IJSD_SD_SD_EEENS5_IJNSA_ILi0EEESV_SV_EEEEENS5_IJNS4_10UnderscoreESY_SY_EEEEENS4_28SM100_TMA_2SM_LOAD_MULTICASTENS4_14ComposedLayoutINS4_7SwizzleILi3ELi4ELi3EEENS4_18smem_ptr_flag_bitsILi16EEENST_INS5_IJSH_NSA_ILi8EEEEEENS5_IJSD_SH_EEEEEEEvNS4_8identityENS4_18SM100_TMA_2SM_LOADES1B_vS1C_EENS_8epilogue10collective18CollectiveEpilogueINS1F_23Sm100TmaWarpSpecializedILi4ELi2ELi16ELb1ELb0EEEJNS5_IJSH_SG_SH_EEENS5_IJNST_ISH_SD_EENST_INS5_IJNSA_ILi16EEESB_EEES19_EEEEESJ_NS5_IJlSD_lEEESJ_S1Q_NS1F_6fusion15FusionCallbacksIS1J_NS1R_17LinearCombinationISJ_fSJ_fLNS_15FloatRoundStyleE2EEES1K_S1P_JEEENS4_5SM1004TMEM4LOAD26SM100_TMEM_LOAD_32dp32b16xENS4_13SM90_TMA_LOADENS12_INS13_ILi1ELi4ELi3EEES16_NST_INS5_IJS17_S1M_EEENS5_IJS1M_SD_EEEEEEENS4_39AutoVectorizingCopyWithAssumedAlignmentILi128EEENS4_14SM90_TMA_STOREES26_S28_S28_EEEvvEEEEvNT_6ParamsE,"a",@progbits
	.sectionflags	@""
	.align	4
.nv.constant0._ZN7cutlass13device_kernelINS_4gemm6kernel13GemmUniversalIN4cute5tupleIJiiiiEEENS1_10collective13CollectiveMmaINS1_35MainloopSm100TmaUmmaWarpSpecializedILi5ELi2ELi4ENS5_IJNS4_1CILi2EEENSA_ILi4EEENSA_ILi1EEEEEEEENS5_IJNSA_ILi128EEESG_NSA_ILi64EEEEEENS_6half_tENS5_IJSD_llEEESJ_SK_NS4_8TiledMMAINS4_8MMA_AtomIJNS4_26SM100_MMA_F16BF16_2x1SM_SSISJ_SJ_fLi128ELi128ELNS4_4UMMA5MajorE1ELSP_1ELNSO_7ScaleInE0ELSQ_0EEEEEENS4_6LayoutINS5_IJSD_SD_SD_EEENS5_IJNSA_ILi0EEESV_SV_EEEEENS5_IJNS4_10UnderscoreESY_SY_EEEEENS4_28SM100_TMA_2SM_LOAD_MULTICASTENS4_14ComposedLayoutINS4_7SwizzleILi3ELi4ELi3EEENS4_18smem_ptr_flag_bitsILi16EEENST_INS5_IJSH_NSA_ILi8EEEEEENS5_IJSD_SH_EEEEEEEvNS4_8identityENS4_18SM100_TMA_2SM_LOADES1B_vS1C_EENS_8epilogue10collective18CollectiveEpilogueINS1F_23Sm100TmaWarpSpecializedILi4ELi2ELi16ELb1ELb0EEEJNS5_IJSH_SG_SH_EEENS5_IJNST_ISH_SD_EENST_INS5_IJNSA_ILi16EEESB_EEES19_EEEEESJ_NS5_IJlSD_lEEESJ_S1Q_NS1F_6fusion15FusionCallbacksIS1J_NS1R_17LinearCombinationISJ_fSJ_fLNS_15FloatRoundStyleE2EEES1K_S1P_JEEENS4_5SM1004TMEM4LOAD26SM100_TMEM_LOAD_32dp32b16xENS4_13SM90_TMA_LOADENS12_INS13_ILi1ELi4ELi3EEES16_NST_INS5_IJS17_S1M_EEENS5_IJS1M_SD_EEEEEEENS4_39AutoVectorizingCopyWithAssumedAlignmentILi128EEENS4_14SM90_TMA_STOREES26_S28_S28_EEEvvEEEEvNT_6ParamsE:
	.zero		2944


//--------------------- SYMBOLS --------------------------

	.type		.nv.reservedSmem.offset0,@object
	.size		.nv.reservedSmem.offset0,0x4
	.type		.nv.reservedSmem.cap,@object
	.size		.nv.reservedSmem.cap,0x4
	.type		__assertfail,@function
